//
// Generated by NVIDIA NVVM Compiler
//
// Compiler Build ID: CL-36424714
// Cuda compilation tools, release 13.0, V13.0.88
// Based on NVVM 20.0.0
//

.version 9.0
.target sm_100
.address_size 64

	// .globl	_Z17gpuReduceSumFloatPfiS_
// _ZZ17gpuReduceSumFloatPfiS_E11shared_data has been demoted
// _ZZ17gpuReduceMaxFloatPfiS_E11shared_data has been demoted
// _ZZ17gpuReduceMinFloatPfiS_E11shared_data has been demoted
// _ZZ20BlellochScanSumFloatPfiS_E11shared_data has been demoted
// _ZZ5scan2PfiS_E4temp has been demoted
// _ZZ5scan3PiiS_S_E4temp has been demoted

.visible .entry _Z17gpuReduceSumFloatPfiS_(
	.param .u64 .ptr .align 1 _Z17gpuReduceSumFloatPfiS__param_0,
	.param .u32 _Z17gpuReduceSumFloatPfiS__param_1,
	.param .u64 .ptr .align 1 _Z17gpuReduceSumFloatPfiS__param_2
)
{
	.reg .pred 	%p<7>;
	.reg .b32 	%r<17>;
	.reg .b32 	%f<12>;
	.reg .b64 	%rd<13>;
	// demoted variable
	.shared .align 4 .b8 _ZZ17gpuReduceSumFloatPfiS_E11shared_data[8192];
	ld.param.u64 	%rd3, [_Z17gpuReduceSumFloatPfiS__param_0];
	ld.param.u32 	%r9, [_Z17gpuReduceSumFloatPfiS__param_1];
	ld.param.u64 	%rd2, [_Z17gpuReduceSumFloatPfiS__param_2];
	cvta.to.global.u64 	%rd1, %rd3;
	mov.u32 	%r16, %ntid.x;
	mov.u32 	%r2, %ctaid.x;
	mul.lo.s32 	%r10, %r16, %r2;
	shl.b32 	%r11, %r10, 1;
	mov.u32 	%r3, %tid.x;
	add.s32 	%r4, %r11, %r3;
	add.s32 	%r5, %r4, %r16;
	setp.ge.u32 	%p1, %r5, %r9;
	@%p1 bra 	$L__BB0_2;
	mul.wide.s32 	%rd6, %r4, 4;
	add.s64 	%rd7, %rd1, %rd6;
	ld.global.f32 	%f5, [%rd7];
	mul.wide.u32 	%rd8, %r5, 4;
	add.s64 	%rd9, %rd1, %rd8;
	ld.global.f32 	%f6, [%rd9];
	add.f32 	%f11, %f5, %f6;
	bra.uni 	$L__BB0_4;
$L__BB0_2:
	setp.ge.s32 	%p2, %r4, %r9;
	mov.f32 	%f11, 0f00000000;
	@%p2 bra 	$L__BB0_4;
	mul.wide.s32 	%rd4, %r4, 4;
	add.s64 	%rd5, %rd1, %rd4;
	ld.global.f32 	%f11, [%rd5];
$L__BB0_4:
	shl.b32 	%r12, %r3, 2;
	mov.u32 	%r13, _ZZ17gpuReduceSumFloatPfiS_E11shared_data;
	add.s32 	%r6, %r13, %r12;
	st.shared.f32 	[%r6], %f11;
	bar.sync 	0;
	setp.lt.u32 	%p3, %r16, 2;
	@%p3 bra 	$L__BB0_8;
$L__BB0_5:
	shr.u32 	%r8, %r16, 1;
	setp.ge.u32 	%p4, %r3, %r8;
	@%p4 bra 	$L__BB0_7;
	shl.b32 	%r14, %r8, 2;
	add.s32 	%r15, %r6, %r14;
	ld.shared.f32 	%f7, [%r15];
	ld.shared.f32 	%f8, [%r6];
	add.f32 	%f9, %f7, %f8;
	st.shared.f32 	[%r6], %f9;
$L__BB0_7:
	bar.sync 	0;
	setp.gt.u32 	%p5, %r16, 3;
	mov.u32 	%r16, %r8;
	@%p5 bra 	$L__BB0_5;
$L__BB0_8:
	setp.ne.s32 	%p6, %r3, 0;
	@%p6 bra 	$L__BB0_10;
	ld.shared.f32 	%f10, [_ZZ17gpuReduceSumFloatPfiS_E11shared_data];
	cvta.to.global.u64 	%rd10, %rd2;
	mul.wide.u32 	%rd11, %r2, 4;
	add.s64 	%rd12, %rd10, %rd11;
	st.global.f32 	[%rd12], %f10;
$L__BB0_10:
	ret;

}
	// .globl	_Z17gpuReduceMaxFloatPfiS_
.visible .entry _Z17gpuReduceMaxFloatPfiS_(
	.param .u64 .ptr .align 1 _Z17gpuReduceMaxFloatPfiS__param_0,
	.param .u32 _Z17gpuReduceMaxFloatPfiS__param_1,
	.param .u64 .ptr .align 1 _Z17gpuReduceMaxFloatPfiS__param_2
)
{
	.reg .pred 	%p<9>;
	.reg .b32 	%r<17>;
	.reg .b32 	%f<12>;
	.reg .b64 	%rd<13>;
	// demoted variable
	.shared .align 4 .b8 _ZZ17gpuReduceMaxFloatPfiS_E11shared_data[8192];
	ld.param.u64 	%rd3, [_Z17gpuReduceMaxFloatPfiS__param_0];
	ld.param.u32 	%r9, [_Z17gpuReduceMaxFloatPfiS__param_1];
	ld.param.u64 	%rd2, [_Z17gpuReduceMaxFloatPfiS__param_2];
	cvta.to.global.u64 	%rd1, %rd3;
	mov.u32 	%r16, %ntid.x;
	mov.u32 	%r2, %ctaid.x;
	mul.lo.s32 	%r10, %r16, %r2;
	shl.b32 	%r11, %r10, 1;
	mov.u32 	%r3, %tid.x;
	add.s32 	%r4, %r11, %r3;
	add.s32 	%r5, %r4, %r16;
	setp.ge.u32 	%p1, %r5, %r9;
	@%p1 bra 	$L__BB1_2;
	mul.wide.s32 	%rd6, %r4, 4;
	add.s64 	%rd7, %rd1, %rd6;
	ld.global.f32 	%f5, [%rd7];
	mul.wide.u32 	%rd8, %r5, 4;
	add.s64 	%rd9, %rd1, %rd8;
	ld.global.f32 	%f6, [%rd9];
	setp.gt.f32 	%p3, %f5, %f6;
	selp.f32 	%f11, %f5, %f6, %p3;
	bra.uni 	$L__BB1_5;
$L__BB1_2:
	setp.ge.s32 	%p2, %r4, %r9;
	@%p2 bra 	$L__BB1_4;
	mul.wide.s32 	%rd4, %r4, 4;
	add.s64 	%rd5, %rd1, %rd4;
	ld.global.f32 	%f11, [%rd5];
	bra.uni 	$L__BB1_5;
$L__BB1_4:
	ld.global.f32 	%f11, [%rd1];
$L__BB1_5:
	shl.b32 	%r12, %r3, 2;
	mov.u32 	%r13, _ZZ17gpuReduceMaxFloatPfiS_E11shared_data;
	add.s32 	%r6, %r13, %r12;
	st.shared.f32 	[%r6], %f11;
	bar.sync 	0;
	setp.lt.u32 	%p4, %r16, 2;
	@%p4 bra 	$L__BB1_9;
$L__BB1_6:
	shr.u32 	%r8, %r16, 1;
	setp.ge.u32 	%p5, %r3, %r8;
	@%p5 bra 	$L__BB1_8;
	ld.shared.f32 	%f7, [%r6];
	shl.b32 	%r14, %r8, 2;
	add.s32 	%r15, %r6, %r14;
	ld.shared.f32 	%f8, [%r15];
	setp.gt.f32 	%p6, %f7, %f8;
	selp.f32 	%f9, %f7, %f8, %p6;
	st.shared.f32 	[%r6], %f9;
$L__BB1_8:
	bar.sync 	0;
	setp.gt.u32 	%p7, %r16, 3;
	mov.u32 	%r16, %r8;
	@%p7 bra 	$L__BB1_6;
$L__BB1_9:
	setp.ne.s32 	%p8, %r3, 0;
	@%p8 bra 	$L__BB1_11;
	ld.shared.f32 	%f10, [_ZZ17gpuReduceMaxFloatPfiS_E11shared_data];
	cvta.to.global.u64 	%rd10, %rd2;
	mul.wide.u32 	%rd11, %r2, 4;
	add.s64 	%rd12, %rd10, %rd11;
	st.global.f32 	[%rd12], %f10;
$L__BB1_11:
	ret;

}
	// .globl	_Z17gpuReduceMinFloatPfiS_
.visible .entry _Z17gpuReduceMinFloatPfiS_(
	.param .u64 .ptr .align 1 _Z17gpuReduceMinFloatPfiS__param_0,
	.param .u32 _Z17gpuReduceMinFloatPfiS__param_1,
	.param .u64 .ptr .align 1 _Z17gpuReduceMinFloatPfiS__param_2
)
{
	.reg .pred 	%p<9>;
	.reg .b32 	%r<17>;
	.reg .b32 	%f<12>;
	.reg .b64 	%rd<13>;
	// demoted variable
	.shared .align 4 .b8 _ZZ17gpuReduceMinFloatPfiS_E11shared_data[8192];
	ld.param.u64 	%rd3, [_Z17gpuReduceMinFloatPfiS__param_0];
	ld.param.u32 	%r9, [_Z17gpuReduceMinFloatPfiS__param_1];
	ld.param.u64 	%rd2, [_Z17gpuReduceMinFloatPfiS__param_2];
	cvta.to.global.u64 	%rd1, %rd3;
	mov.u32 	%r16, %ntid.x;
	mov.u32 	%r2, %ctaid.x;
	mul.lo.s32 	%r10, %r16, %r2;
	shl.b32 	%r11, %r10, 1;
	mov.u32 	%r3, %tid.x;
	add.s32 	%r4, %r11, %r3;
	add.s32 	%r5, %r4, %r16;
	setp.ge.u32 	%p1, %r5, %r9;
	@%p1 bra 	$L__BB2_2;
	mul.wide.s32 	%rd6, %r4, 4;
	add.s64 	%rd7, %rd1, %rd6;
	ld.global.f32 	%f5, [%rd7];
	mul.wide.u32 	%rd8, %r5, 4;
	add.s64 	%rd9, %rd1, %rd8;
	ld.global.f32 	%f6, [%rd9];
	setp.lt.f32 	%p3, %f5, %f6;
	selp.f32 	%f11, %f5, %f6, %p3;
	bra.uni 	$L__BB2_5;
$L__BB2_2:
	setp.ge.s32 	%p2, %r4, %r9;
	@%p2 bra 	$L__BB2_4;
	mul.wide.s32 	%rd4, %r4, 4;
	add.s64 	%rd5, %rd1, %rd4;
	ld.global.f32 	%f11, [%rd5];
	bra.uni 	$L__BB2_5;
$L__BB2_4:
	ld.global.f32 	%f11, [%rd1];
$L__BB2_5:
	shl.b32 	%r12, %r3, 2;
	mov.u32 	%r13, _ZZ17gpuReduceMinFloatPfiS_E11shared_data;
	add.s32 	%r6, %r13, %r12;
	st.shared.f32 	[%r6], %f11;
	bar.sync 	0;
	setp.lt.u32 	%p4, %r16, 2;
	@%p4 bra 	$L__BB2_9;
$L__BB2_6:
	shr.u32 	%r8, %r16, 1;
	setp.ge.u32 	%p5, %r3, %r8;
	@%p5 bra 	$L__BB2_8;
	ld.shared.f32 	%f7, [%r6];
	shl.b32 	%r14, %r8, 2;
	add.s32 	%r15, %r6, %r14;
	ld.shared.f32 	%f8, [%r15];
	setp.lt.f32 	%p6, %f7, %f8;
	selp.f32 	%f9, %f7, %f8, %p6;
	st.shared.f32 	[%r6], %f9;
$L__BB2_8:
	bar.sync 	0;
	setp.gt.u32 	%p7, %r16, 3;
	mov.u32 	%r16, %r8;
	@%p7 bra 	$L__BB2_6;
$L__BB2_9:
	setp.ne.s32 	%p8, %r3, 0;
	@%p8 bra 	$L__BB2_11;
	ld.shared.f32 	%f10, [_ZZ17gpuReduceMinFloatPfiS_E11shared_data];
	cvta.to.global.u64 	%rd10, %rd2;
	mul.wide.u32 	%rd11, %r2, 4;
	add.s64 	%rd12, %rd10, %rd11;
	st.global.f32 	[%rd12], %f10;
$L__BB2_11:
	ret;

}
	// .globl	_Z20BlellochScanSumFloatPfiS_
.visible .entry _Z20BlellochScanSumFloatPfiS_(
	.param .u64 .ptr .align 1 _Z20BlellochScanSumFloatPfiS__param_0,
	.param .u32 _Z20BlellochScanSumFloatPfiS__param_1,
	.param .u64 .ptr .align 1 _Z20BlellochScanSumFloatPfiS__param_2
)
{
	.reg .pred 	%p<8>;
	.reg .b32 	%r<48>;
	.reg .b32 	%f<10>;
	.reg .b64 	%rd<9>;
	// demoted variable
	.shared .align 4 .b8 _ZZ20BlellochScanSumFloatPfiS_E11shared_data[256];
	ld.param.u64 	%rd2, [_Z20BlellochScanSumFloatPfiS__param_0];
	ld.param.u32 	%r14, [_Z20BlellochScanSumFloatPfiS__param_1];
	ld.param.u64 	%rd1, [_Z20BlellochScanSumFloatPfiS__param_2];
	cvta.to.global.u64 	%rd3, %rd2;
	mov.u32 	%r1, %tid.x;
	mul.wide.u32 	%rd4, %r1, 4;
	add.s64 	%rd5, %rd3, %rd4;
	ld.global.f32 	%f1, [%rd5+128];
	shl.b32 	%r16, %r1, 2;
	mov.u32 	%r17, _ZZ20BlellochScanSumFloatPfiS_E11shared_data;
	add.s32 	%r2, %r17, %r16;
	st.shared.f32 	[%r2+128], %f1;
	setp.lt.s32 	%p1, %r14, 2;
	mov.b32 	%r45, 1;
	@%p1 bra 	$L__BB3_5;
	shl.b32 	%r19, %r1, 1;
	or.b32  	%r3, %r19, 1;
	mov.b32 	%r45, 1;
	mov.u32 	%r43, %r14;
$L__BB3_2:
	shr.u32 	%r6, %r43, 1;
	bar.sync 	0;
	setp.ge.u32 	%p2, %r1, %r6;
	@%p2 bra 	$L__BB3_4;
	mul.lo.s32 	%r20, %r45, %r3;
	shl.b32 	%r21, %r20, 2;
	add.s32 	%r23, %r17, %r21;
	ld.shared.f32 	%f2, [%r23+-4];
	shl.b32 	%r24, %r45, 2;
	add.s32 	%r25, %r23, %r24;
	ld.shared.f32 	%f3, [%r25+-4];
	add.f32 	%f4, %f2, %f3;
	st.shared.f32 	[%r25+-4], %f4;
$L__BB3_4:
	shl.b32 	%r45, %r45, 1;
	setp.gt.u32 	%p3, %r43, 3;
	mov.u32 	%r43, %r6;
	@%p3 bra 	$L__BB3_2;
$L__BB3_5:
	setp.ne.s32 	%p4, %r1, 0;
	@%p4 bra 	$L__BB3_7;
	shl.b32 	%r26, %r14, 2;
	add.s32 	%r28, %r17, %r26;
	mov.b32 	%r29, 0;
	st.shared.u32 	[%r28+-4], %r29;
$L__BB3_7:
	setp.lt.s32 	%p5, %r14, 2;
	@%p5 bra 	$L__BB3_12;
	shl.b32 	%r31, %r1, 1;
	or.b32  	%r9, %r31, 1;
	mov.b32 	%r46, 1;
$L__BB3_9:
	shr.u32 	%r32, %r45, 31;
	add.s32 	%r33, %r45, %r32;
	shr.s32 	%r45, %r33, 1;
	bar.sync 	0;
	setp.ge.u32 	%p6, %r1, %r46;
	@%p6 bra 	$L__BB3_11;
	mul.lo.s32 	%r34, %r45, %r9;
	shl.b32 	%r35, %r34, 2;
	add.s32 	%r37, %r17, %r35;
	ld.shared.f32 	%f5, [%r37+-4];
	shl.b32 	%r38, %r45, 2;
	add.s32 	%r39, %r37, %r38;
	ld.shared.f32 	%f6, [%r39+-4];
	st.shared.f32 	[%r37+-4], %f6;
	add.f32 	%f7, %f5, %f6;
	st.shared.f32 	[%r39+-4], %f7;
$L__BB3_11:
	shl.b32 	%r46, %r46, 1;
	setp.lt.s32 	%p7, %r46, %r14;
	@%p7 bra 	$L__BB3_9;
$L__BB3_12:
	cvta.to.global.u64 	%rd6, %rd1;
	bar.sync 	0;
	add.s32 	%r41, %r2, %r16;
	ld.shared.f32 	%f8, [%r41];
	shl.b32 	%r42, %r1, 1;
	mul.wide.u32 	%rd7, %r42, 4;
	add.s64 	%rd8, %rd6, %rd7;
	st.global.f32 	[%rd8], %f8;
	ld.shared.f32 	%f9, [%r41+4];
	st.global.f32 	[%rd8+4], %f9;
	ret;

}
	// .globl	_Z5scan2PfiS_
.visible .entry _Z5scan2PfiS_(
	.param .u64 .ptr .align 1 _Z5scan2PfiS__param_0,
	.param .u32 _Z5scan2PfiS__param_1,
	.param .u64 .ptr .align 1 _Z5scan2PfiS__param_2
)
{
	.reg .pred 	%p<8>;
	.reg .b32 	%r<71>;
	.reg .b32 	%f<11>;
	.reg .b64 	%rd<13>;
	// demoted variable
	.shared .align 4 .b8 _ZZ5scan2PfiS_E4temp[264];
	ld.param.u64 	%rd2, [_Z5scan2PfiS__param_0];
	ld.param.u32 	%r17, [_Z5scan2PfiS__param_1];
	ld.param.u64 	%rd1, [_Z5scan2PfiS__param_2];
	cvta.to.global.u64 	%rd3, %rd2;
	mov.u32 	%r1, %tid.x;
	shr.u32 	%r19, %r17, 31;
	add.s32 	%r20, %r17, %r19;
	shr.s32 	%r2, %r20, 1;
	add.s32 	%r21, %r2, %r1;
	shr.u32 	%r22, %r1, 5;
	shr.s32 	%r23, %r21, 5;
	mul.wide.u32 	%rd4, %r1, 4;
	add.s64 	%rd5, %rd3, %rd4;
	ld.global.f32 	%f1, [%rd5];
	add.s32 	%r24, %r22, %r1;
	shl.b32 	%r25, %r24, 2;
	mov.u32 	%r26, _ZZ5scan2PfiS_E4temp;
	add.s32 	%r3, %r26, %r25;
	st.shared.f32 	[%r3], %f1;
	mul.wide.s32 	%rd6, %r2, 4;
	add.s64 	%rd7, %rd5, %rd6;
	ld.global.f32 	%f2, [%rd7];
	add.s32 	%r27, %r23, %r21;
	shl.b32 	%r28, %r27, 2;
	add.s32 	%r4, %r26, %r28;
	st.shared.f32 	[%r4], %f2;
	shr.s32 	%r66, %r17, 1;
	setp.lt.s32 	%p1, %r66, 1;
	mov.b32 	%r68, 1;
	@%p1 bra 	$L__BB4_5;
	shl.b32 	%r30, %r1, 1;
	or.b32  	%r6, %r30, 1;
	mov.b32 	%r68, 1;
$L__BB4_2:
	bar.sync 	0;
	setp.ge.s32 	%p2, %r1, %r66;
	@%p2 bra 	$L__BB4_4;
	mul.lo.s32 	%r31, %r68, %r6;
	add.s32 	%r32, %r31, -1;
	add.s32 	%r33, %r31, %r68;
	add.s32 	%r34, %r32, %r68;
	shr.s32 	%r35, %r32, 5;
	add.s32 	%r36, %r35, %r31;
	shr.s32 	%r37, %r34, 5;
	add.s32 	%r38, %r37, %r33;
	shl.b32 	%r39, %r36, 2;
	add.s32 	%r41, %r26, %r39;
	ld.shared.f32 	%f3, [%r41+-4];
	shl.b32 	%r42, %r38, 2;
	add.s32 	%r43, %r26, %r42;
	ld.shared.f32 	%f4, [%r43+-4];
	add.f32 	%f5, %f3, %f4;
	st.shared.f32 	[%r43+-4], %f5;
$L__BB4_4:
	shl.b32 	%r68, %r68, 1;
	shr.u32 	%r10, %r66, 1;
	setp.gt.u32 	%p3, %r66, 1;
	mov.u32 	%r66, %r10;
	@%p3 bra 	$L__BB4_2;
$L__BB4_5:
	setp.ne.s32 	%p4, %r1, 0;
	@%p4 bra 	$L__BB4_7;
	add.s32 	%r44, %r17, -1;
	shr.s32 	%r45, %r44, 5;
	add.s32 	%r46, %r45, %r17;
	shl.b32 	%r47, %r46, 2;
	add.s32 	%r49, %r26, %r47;
	mov.b32 	%r50, 0;
	st.shared.u32 	[%r49+-4], %r50;
$L__BB4_7:
	setp.lt.s32 	%p5, %r17, 2;
	@%p5 bra 	$L__BB4_12;
	shl.b32 	%r52, %r1, 1;
	or.b32  	%r12, %r52, 1;
	mov.b32 	%r69, 1;
$L__BB4_9:
	shr.s32 	%r68, %r68, 1;
	bar.sync 	0;
	setp.ge.s32 	%p6, %r1, %r69;
	@%p6 bra 	$L__BB4_11;
	mul.lo.s32 	%r53, %r68, %r12;
	add.s32 	%r54, %r53, -1;
	add.s32 	%r55, %r53, %r68;
	add.s32 	%r56, %r54, %r68;
	shr.s32 	%r57, %r54, 5;
	add.s32 	%r58, %r57, %r53;
	shr.s32 	%r59, %r56, 5;
	add.s32 	%r60, %r59, %r55;
	shl.b32 	%r61, %r58, 2;
	add.s32 	%r63, %r26, %r61;
	ld.shared.f32 	%f6, [%r63+-4];
	shl.b32 	%r64, %r60, 2;
	add.s32 	%r65, %r26, %r64;
	ld.shared.f32 	%f7, [%r65+-4];
	st.shared.f32 	[%r63+-4], %f7;
	add.f32 	%f8, %f6, %f7;
	st.shared.f32 	[%r65+-4], %f8;
$L__BB4_11:
	shl.b32 	%r69, %r69, 1;
	setp.lt.s32 	%p7, %r69, %r17;
	@%p7 bra 	$L__BB4_9;
$L__BB4_12:
	cvta.to.global.u64 	%rd8, %rd1;
	bar.sync 	0;
	ld.shared.f32 	%f9, [%r3];
	add.s64 	%rd10, %rd8, %rd4;
	st.global.f32 	[%rd10], %f9;
	ld.shared.f32 	%f10, [%r4];
	add.s64 	%rd12, %rd10, %rd6;
	st.global.f32 	[%rd12], %f10;
	ret;

}
	// .globl	_Z5scan3PiiS_S_
.visible .entry _Z5scan3PiiS_S_(
	.param .u64 .ptr .align 1 _Z5scan3PiiS_S__param_0,
	.param .u32 _Z5scan3PiiS_S__param_1,
	.param .u64 .ptr .align 1 _Z5scan3PiiS_S__param_2,
	.param .u64 .ptr .align 1 _Z5scan3PiiS_S__param_3
)
{
	.reg .pred 	%p<8>;
	.reg .b32 	%r<86>;
	.reg .b64 	%rd<17>;
	// demoted variable
	.shared .align 4 .b8 _ZZ5scan3PiiS_S_E4temp[264];
	ld.param.u64 	%rd3, [_Z5scan3PiiS_S__param_0];
	ld.param.u32 	%r19, [_Z5scan3PiiS_S__param_1];
	ld.param.u64 	%rd1, [_Z5scan3PiiS_S__param_2];
	ld.param.u64 	%rd2, [_Z5scan3PiiS_S__param_3];
	cvta.to.global.u64 	%rd4, %rd3;
	mov.u32 	%r1, %tid.x;
	shr.u32 	%r21, %r19, 31;
	add.s32 	%r22, %r19, %r21;
	shr.s32 	%r2, %r22, 1;
	add.s32 	%r23, %r2, %r1;
	shr.u32 	%r24, %r1, 5;
	shr.s32 	%r25, %r23, 5;
	mov.u32 	%r3, %ctaid.x;
	shl.b32 	%r26, %r3, 6;
	add.s32 	%r4, %r26, %r1;
	mul.wide.u32 	%rd5, %r4, 4;
	add.s64 	%rd6, %rd4, %rd5;
	ld.global.u32 	%r27, [%rd6];
	add.s32 	%r28, %r24, %r1;
	shl.b32 	%r29, %r28, 2;
	mov.u32 	%r30, _ZZ5scan3PiiS_S_E4temp;
	add.s32 	%r5, %r30, %r29;
	st.shared.u32 	[%r5], %r27;
	add.s32 	%r31, %r4, %r2;
	mul.wide.u32 	%rd7, %r31, 4;
	add.s64 	%rd8, %rd4, %rd7;
	ld.global.u32 	%r32, [%rd8];
	add.s32 	%r33, %r25, %r23;
	shl.b32 	%r34, %r33, 2;
	add.s32 	%r6, %r30, %r34;
	st.shared.u32 	[%r6], %r32;
	shr.s32 	%r81, %r19, 1;
	setp.lt.s32 	%p1, %r81, 1;
	mov.b32 	%r83, 1;
	@%p1 bra 	$L__BB5_5;
	shl.b32 	%r36, %r1, 1;
	or.b32  	%r8, %r36, 1;
	mov.b32 	%r83, 1;
$L__BB5_2:
	bar.sync 	0;
	setp.ge.s32 	%p2, %r1, %r81;
	@%p2 bra 	$L__BB5_4;
	mul.lo.s32 	%r37, %r83, %r8;
	add.s32 	%r38, %r37, -1;
	add.s32 	%r39, %r37, %r83;
	add.s32 	%r40, %r38, %r83;
	shr.s32 	%r41, %r38, 5;
	add.s32 	%r42, %r41, %r37;
	shr.s32 	%r43, %r40, 5;
	add.s32 	%r44, %r43, %r39;
	shl.b32 	%r45, %r42, 2;
	add.s32 	%r47, %r30, %r45;
	ld.shared.u32 	%r48, [%r47+-4];
	shl.b32 	%r49, %r44, 2;
	add.s32 	%r50, %r30, %r49;
	ld.shared.u32 	%r51, [%r50+-4];
	add.s32 	%r52, %r51, %r48;
	st.shared.u32 	[%r50+-4], %r52;
$L__BB5_4:
	shl.b32 	%r83, %r83, 1;
	shr.u32 	%r12, %r81, 1;
	setp.gt.u32 	%p3, %r81, 1;
	mov.u32 	%r81, %r12;
	@%p3 bra 	$L__BB5_2;
$L__BB5_5:
	setp.ne.s32 	%p4, %r1, 0;
	@%p4 bra 	$L__BB5_7;
	add.s32 	%r53, %r19, -1;
	shr.s32 	%r54, %r53, 5;
	add.s32 	%r55, %r54, %r19;
	shl.b32 	%r56, %r55, 2;
	add.s32 	%r58, %r30, %r56;
	ld.shared.u32 	%r59, [%r58+-4];
	cvta.to.global.u64 	%rd9, %rd1;
	mul.wide.u32 	%rd10, %r3, 4;
	add.s64 	%rd11, %rd9, %rd10;
	st.global.u32 	[%rd11], %r59;
	mov.b32 	%r60, 0;
	st.shared.u32 	[%r58+-4], %r60;
$L__BB5_7:
	setp.lt.s32 	%p5, %r19, 2;
	@%p5 bra 	$L__BB5_12;
	shl.b32 	%r62, %r1, 1;
	or.b32  	%r14, %r62, 1;
	mov.b32 	%r84, 1;
$L__BB5_9:
	shr.s32 	%r83, %r83, 1;
	bar.sync 	0;
	setp.ge.s32 	%p6, %r1, %r84;
	@%p6 bra 	$L__BB5_11;
	mul.lo.s32 	%r63, %r83, %r14;
	add.s32 	%r64, %r63, -1;
	add.s32 	%r65, %r63, %r83;
	add.s32 	%r66, %r64, %r83;
	shr.s32 	%r67, %r64, 5;
	add.s32 	%r68, %r67, %r63;
	shr.s32 	%r69, %r66, 5;
	add.s32 	%r70, %r69, %r65;
	shl.b32 	%r71, %r68, 2;
	add.s32 	%r73, %r30, %r71;
	ld.shared.u32 	%r74, [%r73+-4];
	shl.b32 	%r75, %r70, 2;
	add.s32 	%r76, %r30, %r75;
	ld.shared.u32 	%r77, [%r76+-4];
	st.shared.u32 	[%r73+-4], %r77;
	add.s32 	%r78, %r77, %r74;
	st.shared.u32 	[%r76+-4], %r78;
$L__BB5_11:
	shl.b32 	%r84, %r84, 1;
	setp.lt.s32 	%p7, %r84, %r19;
	@%p7 bra 	$L__BB5_9;
$L__BB5_12:
	cvta.to.global.u64 	%rd12, %rd2;
	bar.sync 	0;
	ld.shared.u32 	%r79, [%r5];
	mul.wide.s32 	%rd13, %r4, 4;
	add.s64 	%rd14, %rd12, %rd13;
	st.global.u32 	[%rd14], %r79;
	ld.shared.u32 	%r80, [%r6];
	mul.wide.s32 	%rd15, %r2, 4;
	add.s64 	%rd16, %rd14, %rd15;
	st.global.u32 	[%rd16], %r80;
	ret;

}
	// .globl	_Z14scanDistributePiS_
.visible .entry _Z14scanDistributePiS_(
	.param .u64 .ptr .align 1 _Z14scanDistributePiS__param_0,
	.param .u64 .ptr .align 1 _Z14scanDistributePiS__param_1
)
{
	.reg .b32 	%r<8>;
	.reg .b64 	%rd<9>;

	ld.param.u64 	%rd1, [_Z14scanDistributePiS__param_0];
	ld.param.u64 	%rd2, [_Z14scanDistributePiS__param_1];
	cvta.to.global.u64 	%rd3, %rd1;
	cvta.to.global.u64 	%rd4, %rd2;
	mov.u32 	%r1, %tid.x;
	mov.u32 	%r2, %ctaid.x;
	shl.b32 	%r3, %r2, 6;
	add.s32 	%r4, %r3, %r1;
	mul.wide.u32 	%rd5, %r2, 4;
	add.s64 	%rd6, %rd4, %rd5;
	ld.global.u32 	%r5, [%rd6];
	mul.wide.s32 	%rd7, %r4, 4;
	add.s64 	%rd8, %rd3, %rd7;
	ld.global.u32 	%r6, [%rd8];
	add.s32 	%r7, %r6, %r5;
	st.global.u32 	[%rd8], %r7;
	ret;

}
	// .globl	_Z32gpuHistogramCalculateSplitsSizesPfiPiffi
.visible .entry _Z32gpuHistogramCalculateSplitsSizesPfiPiffi(
	.param .u64 .ptr .align 1 _Z32gpuHistogramCalculateSplitsSizesPfiPiffi_param_0,
	.param .u32 _Z32gpuHistogramCalculateSplitsSizesPfiPiffi_param_1,
	.param .u64 .ptr .align 1 _Z32gpuHistogramCalculateSplitsSizesPfiPiffi_param_2,
	.param .f32 _Z32gpuHistogramCalculateSplitsSizesPfiPiffi_param_3,
	.param .f32 _Z32gpuHistogramCalculateSplitsSizesPfiPiffi_param_4,
	.param .u32 _Z32gpuHistogramCalculateSplitsSizesPfiPiffi_param_5
)
{
	.reg .pred 	%p<7>;
	.reg .b32 	%r<43>;
	.reg .b32 	%f<25>;
	.reg .b64 	%rd<23>;

	ld.param.u64 	%rd3, [_Z32gpuHistogramCalculateSplitsSizesPfiPiffi_param_0];
	ld.param.u32 	%r12, [_Z32gpuHistogramCalculateSplitsSizesPfiPiffi_param_1];
	ld.param.u64 	%rd4, [_Z32gpuHistogramCalculateSplitsSizesPfiPiffi_param_2];
	ld.param.f32 	%f3, [_Z32gpuHistogramCalculateSplitsSizesPfiPiffi_param_3];
	ld.param.f32 	%f4, [_Z32gpuHistogramCalculateSplitsSizesPfiPiffi_param_4];
	ld.param.u32 	%r13, [_Z32gpuHistogramCalculateSplitsSizesPfiPiffi_param_5];
	cvta.to.global.u64 	%rd1, %rd4;
	cvta.to.global.u64 	%rd2, %rd3;
	mov.u32 	%r14, %ntid.x;
	mov.u32 	%r15, %ctaid.x;
	mov.u32 	%r16, %tid.x;
	mad.lo.s32 	%r41, %r14, %r15, %r16;
	mov.u32 	%r17, %nctaid.x;
	mul.lo.s32 	%r2, %r17, %r14;
	setp.ge.s32 	%p1, %r41, %r12;
	@%p1 bra 	$L__BB7_7;
	sub.f32 	%f1, %f4, %f3;
	add.s32 	%r18, %r13, -1;
	cvt.rn.f32.s32 	%f2, %r18;
	add.s32 	%r19, %r41, %r2;
	max.s32 	%r20, %r12, %r19;
	setp.lt.s32 	%p2, %r19, %r12;
	selp.u32 	%r21, 1, 0, %p2;
	add.s32 	%r22, %r19, %r21;
	sub.s32 	%r23, %r20, %r22;
	div.u32 	%r24, %r23, %r2;
	add.s32 	%r3, %r24, %r21;
	and.b32  	%r25, %r3, 3;
	setp.eq.s32 	%p3, %r25, 3;
	@%p3 bra 	$L__BB7_4;
	add.s32 	%r26, %r3, 1;
	and.b32  	%r27, %r26, 3;
	neg.s32 	%r39, %r27;
$L__BB7_3:
	.pragma "nounroll";
	mul.wide.s32 	%rd5, %r41, 4;
	add.s64 	%rd6, %rd2, %rd5;
	ld.global.f32 	%f5, [%rd6];
	sub.f32 	%f6, %f5, %f3;
	div.rn.f32 	%f7, %f6, %f1;
	mul.f32 	%f8, %f7, %f2;
	cvt.rzi.s32.f32 	%r28, %f8;
	mul.wide.s32 	%rd7, %r28, 4;
	add.s64 	%rd8, %rd1, %rd7;
	atom.global.add.u32 	%r29, [%rd8], 1;
	add.s32 	%r41, %r41, %r2;
	add.s32 	%r39, %r39, 1;
	setp.ne.s32 	%p4, %r39, 0;
	@%p4 bra 	$L__BB7_3;
$L__BB7_4:
	setp.lt.u32 	%p5, %r3, 3;
	@%p5 bra 	$L__BB7_7;
	mul.wide.s32 	%rd13, %r2, 4;
	shl.b32 	%r38, %r2, 2;
$L__BB7_6:
	mul.wide.s32 	%rd9, %r41, 4;
	add.s64 	%rd10, %rd2, %rd9;
	ld.global.f32 	%f9, [%rd10];
	sub.f32 	%f10, %f9, %f3;
	div.rn.f32 	%f11, %f10, %f1;
	mul.f32 	%f12, %f11, %f2;
	cvt.rzi.s32.f32 	%r30, %f12;
	mul.wide.s32 	%rd11, %r30, 4;
	add.s64 	%rd12, %rd1, %rd11;
	atom.global.add.u32 	%r31, [%rd12], 1;
	add.s64 	%rd14, %rd10, %rd13;
	ld.global.f32 	%f13, [%rd14];
	sub.f32 	%f14, %f13, %f3;
	div.rn.f32 	%f15, %f14, %f1;
	mul.f32 	%f16, %f15, %f2;
	cvt.rzi.s32.f32 	%r32, %f16;
	mul.wide.s32 	%rd15, %r32, 4;
	add.s64 	%rd16, %rd1, %rd15;
	atom.global.add.u32 	%r33, [%rd16], 1;
	add.s64 	%rd17, %rd14, %rd13;
	ld.global.f32 	%f17, [%rd17];
	sub.f32 	%f18, %f17, %f3;
	div.rn.f32 	%f19, %f18, %f1;
	mul.f32 	%f20, %f19, %f2;
	cvt.rzi.s32.f32 	%r34, %f20;
	mul.wide.s32 	%rd18, %r34, 4;
	add.s64 	%rd19, %rd1, %rd18;
	atom.global.add.u32 	%r35, [%rd19], 1;
	add.s64 	%rd20, %rd17, %rd13;
	ld.global.f32 	%f21, [%rd20];
	sub.f32 	%f22, %f21, %f3;
	div.rn.f32 	%f23, %f22, %f1;
	mul.f32 	%f24, %f23, %f2;
	cvt.rzi.s32.f32 	%r36, %f24;
	mul.wide.s32 	%rd21, %r36, 4;
	add.s64 	%rd22, %rd1, %rd21;
	atom.global.add.u32 	%r37, [%rd22], 1;
	add.s32 	%r41, %r38, %r41;
	setp.lt.s32 	%p6, %r41, %r12;
	@%p6 bra 	$L__BB7_6;
$L__BB7_7:
	ret;

}
	// .globl	_Z22gpuHistogramFillSplitsPfiS_PiPjffi
.visible .entry _Z22gpuHistogramFillSplitsPfiS_PiPjffi(
	.param .u64 .ptr .align 1 _Z22gpuHistogramFillSplitsPfiS_PiPjffi_param_0,
	.param .u32 _Z22gpuHistogramFillSplitsPfiS_PiPjffi_param_1,
	.param .u64 .ptr .align 1 _Z22gpuHistogramFillSplitsPfiS_PiPjffi_param_2,
	.param .u64 .ptr .align 1 _Z22gpuHistogramFillSplitsPfiS_PiPjffi_param_3,
	.param .u64 .ptr .align 1 _Z22gpuHistogramFillSplitsPfiS_PiPjffi_param_4,
	.param .f32 _Z22gpuHistogramFillSplitsPfiS_PiPjffi_param_5,
	.param .f32 _Z22gpuHistogramFillSplitsPfiS_PiPjffi_param_6,
	.param .u32 _Z22gpuHistogramFillSplitsPfiS_PiPjffi_param_7
)
{
	.reg .pred 	%p<3>;
	.reg .b32 	%r<17>;
	.reg .b32 	%f<9>;
	.reg .b64 	%rd<16>;

	ld.param.u64 	%rd5, [_Z22gpuHistogramFillSplitsPfiS_PiPjffi_param_0];
	ld.param.u32 	%r6, [_Z22gpuHistogramFillSplitsPfiS_PiPjffi_param_1];
	ld.param.u64 	%rd6, [_Z22gpuHistogramFillSplitsPfiS_PiPjffi_param_2];
	ld.param.u64 	%rd7, [_Z22gpuHistogramFillSplitsPfiS_PiPjffi_param_3];
	ld.param.u64 	%rd8, [_Z22gpuHistogramFillSplitsPfiS_PiPjffi_param_4];
	ld.param.f32 	%f3, [_Z22gpuHistogramFillSplitsPfiS_PiPjffi_param_5];
	ld.param.f32 	%f4, [_Z22gpuHistogramFillSplitsPfiS_PiPjffi_param_6];
	ld.param.u32 	%r7, [_Z22gpuHistogramFillSplitsPfiS_PiPjffi_param_7];
	mov.u32 	%r1, %ntid.x;
	mov.u32 	%r8, %ctaid.x;
	mov.u32 	%r9, %tid.x;
	mad.lo.s32 	%r16, %r1, %r8, %r9;
	setp.ge.s32 	%p1, %r16, %r6;
	@%p1 bra 	$L__BB8_3;
	sub.f32 	%f1, %f4, %f3;
	add.s32 	%r10, %r7, -1;
	cvt.rn.f32.s32 	%f2, %r10;
	mov.u32 	%r11, %nctaid.x;
	mul.lo.s32 	%r3, %r11, %r1;
	cvta.to.global.u64 	%rd1, %rd5;
	cvta.to.global.u64 	%rd2, %rd8;
	cvta.to.global.u64 	%rd3, %rd7;
	cvta.to.global.u64 	%rd4, %rd6;
$L__BB8_2:
	mul.wide.s32 	%rd9, %r16, 4;
	add.s64 	%rd10, %rd1, %rd9;
	ld.global.f32 	%f5, [%rd10];
	sub.f32 	%f6, %f5, %f3;
	div.rn.f32 	%f7, %f6, %f1;
	mul.f32 	%f8, %f7, %f2;
	cvt.rzi.s32.f32 	%r12, %f8;
	mul.wide.s32 	%rd11, %r12, 4;
	add.s64 	%rd12, %rd2, %rd11;
	atom.global.inc.u32 	%r13, [%rd12], 1;
	add.s64 	%rd13, %rd3, %rd11;
	ld.global.u32 	%r14, [%rd13];
	add.s32 	%r15, %r14, %r13;
	mul.wide.s32 	%rd14, %r15, 4;
	add.s64 	%rd15, %rd4, %rd14;
	st.global.f32 	[%rd15], %f5;
	add.s32 	%r16, %r16, %r3;
	setp.lt.s32 	%p2, %r16, %r6;
	@%p2 bra 	$L__BB8_2;
$L__BB8_3:
	ret;

}


// ===== COMPILED SASS (sm_100) =====

	.target	sm_100

	.elftype	@"ET_EXEC"


//--------------------- .note.nv.tkinfo           --------------------------
	.section	.note.nv.tkinfo,"",@"SHT_NOTE"
	.sectionflags	@"SHF_NOTE_NV_TKINFO"
	.tkinfo
        /*0018*/ 	.word	0x00000002
        /*0030*/ 	.string	""
        /*0030*/ 	.string	"ptxas"
        /*0030*/ 	.string	"Cuda compilation tools, release 13.0, V13.0.88"
        /*0030*/ 	.string	"Build cuda_13.0.r13.0/compiler.36424714_0"
        /*0030*/ 	.string	"-arch sm_100 -m 64 "



//--------------------- .note.nv.cuinfo           --------------------------
	.section	.note.nv.cuinfo,"",@"SHT_NOTE"
	.sectionflags	@"SHF_NOTE_NV_CUINFO"
        /*0018*/ 	.short	0x0002
        /*001a*/ 	.short	0x0064
        /*001c*/ 	.short	0x0082
	.zero		2


//--------------------- .nv.info                  --------------------------
	.section	.nv.info,"",@"SHT_CUDA_INFO"
	.align	4


	//----- nvinfo : EIATTR_REGCOUNT
	.align		4
        /*0000*/ 	.byte	0x04, 0x2f
        /*0002*/ 	.short	(.L_1 - .L_0)
	.align		4
.L_0:
        /*0004*/ 	.word	index@(_Z17gpuReduceSumFloatPfiS_)
        /*0008*/ 	.word	0x00000010


	//----- nvinfo : EIATTR_FRAME_SIZE
	.align		4
.L_1:
        /*000c*/ 	.byte	0x04, 0x11
        /*000e*/ 	.short	(.L_3 - .L_2)
	.align		4
.L_2:
        /*0010*/ 	.word	index@(_Z17gpuReduceSumFloatPfiS_)
        /*0014*/ 	.word	0x00000000


	//----- nvinfo : EIATTR_REGCOUNT
	.align		4
.L_3:
        /*0018*/ 	.byte	0x04, 0x2f
        /*001a*/ 	.short	(.L_5 - .L_4)
	.align		4
.L_4:
        /*001c*/ 	.word	index@(_Z17gpuReduceMaxFloatPfiS_)
        /*0020*/ 	.word	0x0000000e


	//----- nvinfo : EIATTR_FRAME_SIZE
	.align		4
.L_5:
        /*0024*/ 	.byte	0x04, 0x11
        /*0026*/ 	.short	(.L_7 - .L_6)
	.align		4
.L_6:
        /*0028*/ 	.word	index@(_Z17gpuReduceMaxFloatPfiS_)
        /*002c*/ 	.word	0x00000000


	//----- nvinfo : EIATTR_REGCOUNT
	.align		4
.L_7:
        /*0030*/ 	.byte	0x04, 0x2f
        /*0032*/ 	.short	(.L_9 - .L_8)
	.align		4
.L_8:
        /*0034*/ 	.word	index@(_Z17gpuReduceMinFloatPfiS_)
        /*0038*/ 	.word	0x0000000e


	//----- nvinfo : EIATTR_FRAME_SIZE
	.align		4
.L_9:
        /*003c*/ 	.byte	0x04, 0x11
        /*003e*/ 	.short	(.L_11 - .L_10)
	.align		4
.L_10:
        /*0040*/ 	.word	index@(_Z17gpuReduceMinFloatPfiS_)
        /*0044*/ 	.word	0x00000000


	//----- nvinfo : EIATTR_REGCOUNT
	.align		4
.L_11:
        /*0048*/ 	.byte	0x04, 0x2f
        /*004a*/ 	.short	(.L_13 - .L_12)
	.align		4
.L_12:
        /*004c*/ 	.word	index@(_Z20BlellochScanSumFloatPfiS_)
        /*0050*/ 	.word	0x0000000c


	//----- nvinfo : EIATTR_FRAME_SIZE
	.align		4
.L_13:
        /*0054*/ 	.byte	0x04, 0x11
        /*0056*/ 	.short	(.L_15 - .L_14)
	.align		4
.L_14:
        /*0058*/ 	.word	index@(_Z20BlellochScanSumFloatPfiS_)
        /*005c*/ 	.word	0x00000000


	//----- nvinfo : EIATTR_REGCOUNT
	.align		4
.L_15:
        /*0060*/ 	.byte	0x04, 0x2f
        /*0062*/ 	.short	(.L_17 - .L_16)
	.align		4
.L_16:
        /*0064*/ 	.word	index@(_Z5scan2PfiS_)
        /*0068*/ 	.word	0x0000000e


	//----- nvinfo : EIATTR_FRAME_SIZE
	.align		4
.L_17:
        /*006c*/ 	.byte	0x04, 0x11
        /*006e*/ 	.short	(.L_19 - .L_18)
	.align		4
.L_18:
        /*0070*/ 	.word	index@(_Z5scan2PfiS_)
        /*0074*/ 	.word	0x00000000


	//----- nvinfo : EIATTR_REGCOUNT
	.align		4
.L_19:
        /*0078*/ 	.byte	0x04, 0x2f
        /*007a*/ 	.short	(.L_21 - .L_20)
	.align		4
.L_20:
        /*007c*/ 	.word	index@(_Z5scan3PiiS_S_)
        /*0080*/ 	.word	0x0000000f


	//----- nvinfo : EIATTR_FRAME_SIZE
	.align		4
.L_21:
        /*0084*/ 	.byte	0x04, 0x11
        /*0086*/ 	.short	(.L_23 - .L_22)
	.align		4
.L_22:
        /*0088*/ 	.word	index@(_Z5scan3PiiS_S_)
        /*008c*/ 	.word	0x00000000


	//----- nvinfo : EIATTR_REGCOUNT
	.align		4
.L_23:
        /*0090*/ 	.byte	0x04, 0x2f
        /*0092*/ 	.short	(.L_25 - .L_24)
	.align		4
.L_24:
        /*0094*/ 	.word	index@(_Z14scanDistributePiS_)
        /*0098*/ 	.word	0x0000000a


	//----- nvinfo : EIATTR_FRAME_SIZE
	.align		4
.L_25:
        /*009c*/ 	.byte	0x04, 0x11
        /*009e*/ 	.short	(.L_27 - .L_26)
	.align		4
.L_26:
        /*00a0*/ 	.word	index@(_Z14scanDistributePiS_)
        /*00a4*/ 	.word	0x00000000


	//----- nvinfo : EIATTR_REGCOUNT
	.align		4
.L_27:
        /*00a8*/ 	.byte	0x04, 0x2f
        /*00aa*/ 	.short	(.L_29 - .L_28)
	.align		4
.L_28:
        /*00ac*/ 	.word	index@(_Z32gpuHistogramCalculateSplitsSizesPfiPiffi)
        /*00b0*/ 	.word	0x00000017


	//----- nvinfo : EIATTR_FRAME_SIZE
	.align		4
.L_29:
        /*00b4*/ 	.byte	0x04, 0x11
        /*00b6*/ 	.short	(.L_31 - .L_30)
	.align		4
.L_30:
        /*00b8*/ 	.word	index@($__internal_1_$__cuda_sm3x_div_rn_noftz_f32_slowpath)
        /*00bc*/ 	.word	0x00000000


	//----- nvinfo : EIATTR_FRAME_SIZE
	.align		4
.L_31:
        /*00c0*/ 	.byte	0x04, 0x11
        /*00c2*/ 	.short	(.L_33 - .L_32)
	.align		4
.L_32:
        /*00c4*/ 	.word	index@(_Z32gpuHistogramCalculateSplitsSizesPfiPiffi)
        /*00c8*/ 	.word	0x00000000


	//----- nvinfo : EIATTR_REGCOUNT
	.align		4
.L_33:
        /*00cc*/ 	.byte	0x04, 0x2f
        /*00ce*/ 	.short	(.L_35 - .L_34)
	.align		4
.L_34:
        /*00d0*/ 	.word	index@(_Z22gpuHistogramFillSplitsPfiS_PiPjffi)
        /*00d4*/ 	.word	0x0000001a


	//----- nvinfo : EIATTR_FRAME_SIZE
	.align		4
.L_35:
        /*00d8*/ 	.byte	0x04, 0x11
        /*00da*/ 	.short	(.L_37 - .L_36)
	.align		4
.L_36:
        /*00dc*/ 	.word	index@($__internal_0_$__cuda_sm3x_div_rn_noftz_f32_slowpath)
        /*00e0*/ 	.word	0x00000000


	//----- nvinfo : EIATTR_FRAME_SIZE
	.align		4
.L_37:
        /*00e4*/ 	.byte	0x04, 0x11
        /*00e6*/ 	.short	(.L_39 - .L_38)
	.align		4
.L_38:
        /*00e8*/ 	.word	index@(_Z22gpuHistogramFillSplitsPfiS_PiPjffi)
        /*00ec*/ 	.word	0x00000000


	//----- nvinfo : EIATTR_MIN_STACK_SIZE
	.align		4
.L_39:
        /*00f0*/ 	.byte	0x04, 0x12
        /*00f2*/ 	.short	(.L_41 - .L_40)
	.align		4
.L_40:
        /*00f4*/ 	.word	index@(_Z22gpuHistogramFillSplitsPfiS_PiPjffi)
        /*00f8*/ 	.word	0x00000000


	//----- nvinfo : EIATTR_MIN_STACK_SIZE
	.align		4
.L_41:
        /*00fc*/ 	.byte	0x04, 0x12
        /*00fe*/ 	.short	(.L_43 - .L_42)
	.align		4
.L_42:
        /*0100*/ 	.word	index@(_Z32gpuHistogramCalculateSplitsSizesPfiPiffi)
        /*0104*/ 	.word	0x00000000


	//----- nvinfo : EIATTR_MIN_STACK_SIZE
	.align		4
.L_43:
        /*0108*/ 	.byte	0x04, 0x12
        /*010a*/ 	.short	(.L_45 - .L_44)
	.align		4
.L_44:
        /*010c*/ 	.word	index@(_Z14scanDistributePiS_)
        /*0110*/ 	.word	0x00000000


	//----- nvinfo : EIATTR_MIN_STACK_SIZE
	.align		4
.L_45:
        /*0114*/ 	.byte	0x04, 0x12
        /*0116*/ 	.short	(.L_47 - .L_46)
	.align		4
.L_46:
        /*0118*/ 	.word	index@(_Z5scan3PiiS_S_)
        /*011c*/ 	.word	0x00000000


	//----- nvinfo : EIATTR_MIN_STACK_SIZE
	.align		4
.L_47:
        /*0120*/ 	.byte	0x04, 0x12
        /*0122*/ 	.short	(.L_49 - .L_48)
	.align		4
.L_48:
        /*0124*/ 	.word	index@(_Z5scan2PfiS_)
        /*0128*/ 	.word	0x00000000


	//----- nvinfo : EIATTR_MIN_STACK_SIZE
	.align		4
.L_49:
        /*012c*/ 	.byte	0x04, 0x12
        /*012e*/ 	.short	(.L_51 - .L_50)
	.align		4
.L_50:
        /*0130*/ 	.word	index@(_Z20BlellochScanSumFloatPfiS_)
        /*0134*/ 	.word	0x00000000


	//----- nvinfo : EIATTR_MIN_STACK_SIZE
	.align		4
.L_51:
        /*0138*/ 	.byte	0x04, 0x12
        /*013a*/ 	.short	(.L_53 - .L_52)
	.align		4
.L_52:
        /*013c*/ 	.word	index@(_Z17gpuReduceMinFloatPfiS_)
        /*0140*/ 	.word	0x00000000


	//----- nvinfo : EIATTR_MIN_STACK_SIZE
	.align		4
.L_53:
        /*0144*/ 	.byte	0x04, 0x12
        /*0146*/ 	.short	(.L_55 - .L_54)
	.align		4
.L_54:
        /*0148*/ 	.word	index@(_Z17gpuReduceMaxFloatPfiS_)
        /*014c*/ 	.word	0x00000000


	//----- nvinfo : EIATTR_MIN_STACK_SIZE
	.align		4
.L_55:
        /*0150*/ 	.byte	0x04, 0x12
        /*0152*/ 	.short	(.L_57 - .L_56)
	.align		4
.L_56:
        /*0154*/ 	.word	index@(_Z17gpuReduceSumFloatPfiS_)
        /*0158*/ 	.word	0x00000000
.L_57:


//--------------------- .nv.compat                --------------------------
	.section	.nv.compat,"",@"SHT_CUDA_COMPAT_INFO"
	.align	4
        /*0000*/ 	.byte	0x02, 0x09, 0x00, 0x00, 0x02, 0x02, 0x01, 0x00, 0x02, 0x05, 0x05, 0x00, 0x03, 0x07, 0x01, 0x01
        /*0010*/ 	.byte	0x02, 0x03, 0x00, 0x00, 0x02, 0x06, 0x01, 0x00, 0x04, 0x0b, 0x08, 0x00, 0x01, 0x00, 0x00, 0x00
        /*0020*/ 	.byte	0x00, 0x00, 0x00, 0x00


//--------------------- .nv.info._Z22gpuHistogramFillSplitsPfiS_PiPjffi --------------------------
	.section	.nv.info._Z22gpuHistogramFillSplitsPfiS_PiPjffi,"",@"SHT_CUDA_INFO"
	.sectionflags	@""
	.align	4


	//----- nvinfo : EIATTR_CUDA_API_VERSION
	.align		4
        /*0000*/ 	.byte	0x04, 0x37
        /*0002*/ 	.short	(.L_59 - .L_58)
.L_58:
        /*0004*/ 	.word	0x00000082


	//----- nvinfo : EIATTR_KPARAM_INFO
	.align		4
.L_59:
        /*0008*/ 	.byte	0x04, 0x17
        /*000a*/ 	.short	(.L_61 - .L_60)
.L_60:
        /*000c*/ 	.word	0x00000000
        /*0010*/ 	.short	0x0007
        /*0012*/ 	.short	0x0030
        /*0014*/ 	.byte	0x00, 0xf0, 0x11, 0x00


	//----- nvinfo : EIATTR_KPARAM_INFO
	.align		4
.L_61:
        /*0018*/ 	.byte	0x04, 0x17
        /*001a*/ 	.short	(.L_63 - .L_62)
.L_62:
        /*001c*/ 	.word	0x00000000
        /*0020*/ 	.short	0x0006
        /*0022*/ 	.short	0x002c
        /*0024*/ 	.byte	0x00, 0xf0, 0x11, 0x00


	//----- nvinfo : EIATTR_KPARAM_INFO
	.align		4
.L_63:
        /*0028*/ 	.byte	0x04, 0x17
        /*002a*/ 	.short	(.L_65 - .L_64)
.L_64:
        /*002c*/ 	.word	0x00000000
        /*0030*/ 	.short	0x0005
        /*0032*/ 	.short	0x0028
        /*0034*/ 	.byte	0x00, 0xf0, 0x11, 0x00


	//----- nvinfo : EIATTR_KPARAM_INFO
	.align		4
.L_65:
        /*0038*/ 	.byte	0x04, 0x17
        /*003a*/ 	.short	(.L_67 - .L_66)
.L_66:
        /*003c*/ 	.word	0x00000000
        /*0040*/ 	.short	0x0004
        /*0042*/ 	.short	0x0020
        /*0044*/ 	.byte	0x00, 0xf5, 0x21, 0x00


	//----- nvinfo : EIATTR_KPARAM_INFO
	.align		4
.L_67:
        /*0048*/ 	.byte	0x04, 0x17
        /*004a*/ 	.short	(.L_69 - .L_68)
.L_68:
        /*004c*/ 	.word	0x00000000
        /*0050*/ 	.short	0x0003
        /*0052*/ 	.short	0x0018
        /*0054*/ 	.byte	0x00, 0xf5, 0x21, 0x00


	//----- nvinfo : EIATTR_KPARAM_INFO
	.align		4
.L_69:
        /*0058*/ 	.byte	0x04, 0x17
        /*005a*/ 	.short	(.L_71 - .L_70)
.L_70:
        /*005c*/ 	.word	0x00000000
        /*0060*/ 	.short	0x0002
        /*0062*/ 	.short	0x0010
        /*0064*/ 	.byte	0x00, 0xf5, 0x21, 0x00


	//----- nvinfo : EIATTR_KPARAM_INFO
	.align		4
.L_71:
        /*0068*/ 	.byte	0x04, 0x17
        /*006a*/ 	.short	(.L_73 - .L_72)
.L_72:
        /*006c*/ 	.word	0x00000000
        /*0070*/ 	.short	0x0001
        /*0072*/ 	.short	0x0008
        /*0074*/ 	.byte	0x00, 0xf0, 0x11, 0x00


	//----- nvinfo : EIATTR_KPARAM_INFO
	.align		4
.L_73:
        /*0078*/ 	.byte	0x04, 0x17
        /*007a*/ 	.short	(.L_75 - .L_74)
.L_74:
        /*007c*/ 	.word	0x00000000
        /*0080*/ 	.short	0x0000
        /*0082*/ 	.short	0x0000
        /*0084*/ 	.byte	0x00, 0xf5, 0x21, 0x00


	//----- nvinfo : EIATTR_SPARSE_MMA_MASK
	.align		4
.L_75:
        /*0088*/ 	.byte	0x03, 0x50
        /*008a*/ 	.short	0x0000


	//----- nvinfo : EIATTR_MAXREG_COUNT
	.align		4
        /*008c*/ 	.byte	0x03, 0x1b
        /*008e*/ 	.short	0x00ff


	//----- nvinfo : EIATTR_MERCURY_ISA_VERSION
	.align		4
        /*0090*/ 	.byte	0x03, 0x5f
        /*0092*/ 	.short	0x0101


	//----- nvinfo : EIATTR_VRC_CTA_INIT_COUNT
	.align		4
        /*0094*/ 	.byte	0x02, 0x4a
	.zero		1
	.zero		1


	//----- nvinfo : EIATTR_EXIT_INSTR_OFFSETS
	.align		4
        /*0098*/ 	.byte	0x04, 0x1c
        /*009a*/ 	.short	(.L_77 - .L_76)


	//   ....[0]....
.L_76:
        /*009c*/ 	.word	0x00000070


	//   ....[1]....
        /*00a0*/ 	.word	0x00000340


	//----- nvinfo : EIATTR_CRS_STACK_SIZE
	.align		4
.L_77:
        /*00a4*/ 	.byte	0x04, 0x1e
        /*00a6*/ 	.short	(.L_79 - .L_78)
.L_78:
        /*00a8*/ 	.word	0x00000000


	//----- nvinfo : EIATTR_CBANK_PARAM_SIZE
	.align		4
.L_79:
        /*00ac*/ 	.byte	0x03, 0x19
        /*00ae*/ 	.short	0x0034


	//----- nvinfo : EIATTR_PARAM_CBANK
	.align		4
        /*00b0*/ 	.byte	0x04, 0x0a
        /*00b2*/ 	.short	(.L_81 - .L_80)
	.align		4
.L_80:
        /*00b4*/ 	.word	index@(.nv.constant0._Z22gpuHistogramFillSplitsPfiS_PiPjffi)
        /*00b8*/ 	.short	0x0380
        /*00ba*/ 	.short	0x0034


	//----- nvinfo : EIATTR_SW_WAR
	.align		4
.L_81:
        /*00bc*/ 	.byte	0x04, 0x36
        /*00be*/ 	.short	(.L_83 - .L_82)
.L_82:
        /*00c0*/ 	.word	0x00000008
.L_83:


//--------------------- .nv.info._Z32gpuHistogramCalculateSplitsSizesPfiPiffi --------------------------
	.section	.nv.info._Z32gpuHistogramCalculateSplitsSizesPfiPiffi,"",@"SHT_CUDA_INFO"
	.sectionflags	@""
	.align	4


	//----- nvinfo : EIATTR_CUDA_API_VERSION
	.align		4
        /*0000*/ 	.byte	0x04, 0x37
        /*0002*/ 	.short	(.L_85 - .L_84)
.L_84:
        /*0004*/ 	.word	0x00000082


	//----- nvinfo : EIATTR_KPARAM_INFO
	.align		4
.L_85:
        /*0008*/ 	.byte	0x04, 0x17
        /*000a*/ 	.short	(.L_87 - .L_86)
.L_86:
        /*000c*/ 	.word	0x00000000
        /*0010*/ 	.short	0x0005
        /*0012*/ 	.short	0x0020
        /*0014*/ 	.byte	0x00, 0xf0, 0x11, 0x00


	//----- nvinfo : EIATTR_KPARAM_INFO
	.align		4
.L_87:
        /*0018*/ 	.byte	0x04, 0x17
        /*001a*/ 	.short	(.L_89 - .L_88)
.L_88:
        /*001c*/ 	.word	0x00000000
        /*0020*/ 	.short	0x0004
        /*0022*/ 	.short	0x001c
        /*0024*/ 	.byte	0x00, 0xf0, 0x11, 0x00


	//----- nvinfo : EIATTR_KPARAM_INFO
	.align		4
.L_89:
        /*0028*/ 	.byte	0x04, 0x17
        /*002a*/ 	.short	(.L_91 - .L_90)
.L_90:
        /*002c*/ 	.word	0x00000000
        /*0030*/ 	.short	0x0003
        /*0032*/ 	.short	0x0018
        /*0034*/ 	.byte	0x00, 0xf0, 0x11, 0x00


	//----- nvinfo : EIATTR_KPARAM_INFO
	.align		4
.L_91:
        /*0038*/ 	.byte	0x04, 0x17
        /*003a*/ 	.short	(.L_93 - .L_92)
.L_92:
        /*003c*/ 	.word	0x00000000
        /*0040*/ 	.short	0x0002
        /*0042*/ 	.short	0x0010
        /*0044*/ 	.byte	0x00, 0xf5, 0x21, 0x00


	//----- nvinfo : EIATTR_KPARAM_INFO
	.align		4
.L_93:
        /*0048*/ 	.byte	0x04, 0x17
        /*004a*/ 	.short	(.L_95 - .L_94)
.L_94:
        /*004c*/ 	.word	0x00000000
        /*0050*/ 	.short	0x0001
        /*0052*/ 	.short	0x0008
        /*0054*/ 	.byte	0x00, 0xf0, 0x11, 0x00


	//----- nvinfo : EIATTR_KPARAM_INFO
	.align		4
.L_95:
        /*0058*/ 	.byte	0x04, 0x17
        /*005a*/ 	.short	(.L_97 - .L_96)
.L_96:
        /*005c*/ 	.word	0x00000000
        /*0060*/ 	.short	0x0000
        /*0062*/ 	.short	0x0000
        /*0064*/ 	.byte	0x00, 0xf5, 0x21, 0x00


	//----- nvinfo : EIATTR_SPARSE_MMA_MASK
	.align		4
.L_97:
        /*0068*/ 	.byte	0x03, 0x50
        /*006a*/ 	.short	0x0000


	//----- nvinfo : EIATTR_MAXREG_COUNT
	.align		4
        /*006c*/ 	.byte	0x03, 0x1b
        /*006e*/ 	.short	0x00ff


	//----- nvinfo : EIATTR_MERCURY_ISA_VERSION
	.align		4
        /*0070*/ 	.byte	0x03, 0x5f
        /*0072*/ 	.short	0x0101


	//----- nvinfo : EIATTR_VRC_CTA_INIT_COUNT
	.align		4
        /*0074*/ 	.byte	0x02, 0x4a
	.zero		1
	.zero		1


	//----- nvinfo : EIATTR_EXIT_INSTR_OFFSETS
	.align		4
        /*0078*/ 	.byte	0x04, 0x1c
        /*007a*/ 	.short	(.L_99 - .L_98)


	//   ....[0]....
.L_98:
        /*007c*/ 	.word	0x00000090


	//   ....[1]....
        /*0080*/ 	.word	0x00000520


	//   ....[2]....
        /*0084*/ 	.word	0x00000af0


	//----- nvinfo : EIATTR_CRS_STACK_SIZE
	.align		4
.L_99:
        /*0088*/ 	.byte	0x04, 0x1e
        /*008a*/ 	.short	(.L_101 - .L_100)
.L_100:
        /*008c*/ 	.word	0x00000000


	//----- nvinfo : EIATTR_CBANK_PARAM_SIZE
	.align		4
.L_101:
        /*0090*/ 	.byte	0x03, 0x19
        /*0092*/ 	.short	0x0024


	//----- nvinfo : EIATTR_PARAM_CBANK
	.align		4
        /*0094*/ 	.byte	0x04, 0x0a
        /*0096*/ 	.short	(.L_103 - .L_102)
	.align		4
.L_102:
        /*0098*/ 	.word	index@(.nv.constant0._Z32gpuHistogramCalculateSplitsSizesPfiPiffi)
        /*009c*/ 	.short	0x0380
        /*009e*/ 	.short	0x0024


	//----- nvinfo : EIATTR_SW_WAR
	.align		4
.L_103:
        /*00a0*/ 	.byte	0x04, 0x36
        /*00a2*/ 	.short	(.L_105 - .L_104)
.L_104:
        /*00a4*/ 	.word	0x00000008
.L_105:


//--------------------- .nv.info._Z14scanDistributePiS_ --------------------------
	.section	.nv.info._Z14scanDistributePiS_,"",@"SHT_CUDA_INFO"
	.sectionflags	@""
	.align	4


	//----- nvinfo : EIATTR_CUDA_API_VERSION
	.align		4
        /*0000*/ 	.byte	0x04, 0x37
        /*0002*/ 	.short	(.L_107 - .L_106)
.L_106:
        /*0004*/ 	.word	0x00000082


	//----- nvinfo : EIATTR_KPARAM_INFO
	.align		4
.L_107:
        /*0008*/ 	.byte	0x04, 0x17
        /*000a*/ 	.short	(.L_109 - .L_108)
.L_108:
        /*000c*/ 	.word	0x00000000
        /*0010*/ 	.short	0x0001
        /*0012*/ 	.short	0x0008
        /*0014*/ 	.byte	0x00, 0xf5, 0x21, 0x00


	//----- nvinfo : EIATTR_KPARAM_INFO
	.align		4
.L_109:
        /*0018*/ 	.byte	0x04, 0x17
        /*001a*/ 	.short	(.L_111 - .L_110)
.L_110:
        /*001c*/ 	.word	0x00000000
        /*0020*/ 	.short	0x0000
        /*0022*/ 	.short	0x0000
        /*0024*/ 	.byte	0x00, 0xf5, 0x21, 0x00


	//----- nvinfo : EIATTR_SPARSE_MMA_MASK
	.align		4
.L_111:
        /*0028*/ 	.byte	0x03, 0x50
        /*002a*/ 	.short	0x0000


	//----- nvinfo : EIATTR_MAXREG_COUNT
	.align		4
        /*002c*/ 	.byte	0x03, 0x1b
        /*002e*/ 	.short	0x00ff


	//----- nvinfo : EIATTR_MERCURY_ISA_VERSION
	.align		4
        /*0030*/ 	.byte	0x03, 0x5f
        /*0032*/ 	.short	0x0101


	//----- nvinfo : EIATTR_VRC_CTA_INIT_COUNT
	.align		4
        /*0034*/ 	.byte	0x02, 0x4a
	.zero		1
	.zero		1


	//----- nvinfo : EIATTR_EXIT_INSTR_OFFSETS
	.align		4
        /*0038*/ 	.byte	0x04, 0x1c
        /*003a*/ 	.short	(.L_113 - .L_112)


	//   ....[0]....
.L_112:
        /*003c*/ 	.word	0x000000d0


	//----- nvinfo : EIATTR_CBANK_PARAM_SIZE
	.align		4
.L_113:
        /*0040*/ 	.byte	0x03, 0x19
        /*0042*/ 	.short	0x0010


	//----- nvinfo : EIATTR_PARAM_CBANK
	.align		4
        /*0044*/ 	.byte	0x04, 0x0a
        /*0046*/ 	.short	(.L_115 - .L_114)
	.align		4
.L_114:
        /*0048*/ 	.word	index@(.nv.constant0._Z14scanDistributePiS_)
        /*004c*/ 	.short	0x0380
        /*004e*/ 	.short	0x0010


	//----- nvinfo : EIATTR_SW_WAR
	.align		4
.L_115:
        /*0050*/ 	.byte	0x04, 0x36
        /*0052*/ 	.short	(.L_117 - .L_116)
.L_116:
        /*0054*/ 	.word	0x00000008
.L_117:


//--------------------- .nv.info._Z5scan3PiiS_S_  --------------------------
	.section	.nv.info._Z5scan3PiiS_S_,"",@"SHT_CUDA_INFO"
	.sectionflags	@""
	.align	4


	//----- nvinfo : EIATTR_CUDA_API_VERSION
	.align		4
        /*0000*/ 	.byte	0x04, 0x37
        /*0002*/ 	.short	(.L_119 - .L_118)
.L_118:
        /*0004*/ 	.word	0x00000082


	//----- nvinfo : EIATTR_KPARAM_INFO
	.align		4
.L_119:
        /*0008*/ 	.byte	0x04, 0x17
        /*000a*/ 	.short	(.L_121 - .L_120)
.L_120:
        /*000c*/ 	.word	0x00000000
        /*0010*/ 	.short	0x0003
        /*0012*/ 	.short	0x0018
        /*0014*/ 	.byte	0x00, 0xf5, 0x21, 0x00


	//----- nvinfo : EIATTR_KPARAM_INFO
	.align		4
.L_121:
        /*0018*/ 	.byte	0x04, 0x17
        /*001a*/ 	.short	(.L_123 - .L_122)
.L_122:
        /*001c*/ 	.word	0x00000000
        /*0020*/ 	.short	0x0002
        /*0022*/ 	.short	0x0010
        /*0024*/ 	.byte	0x00, 0xf5, 0x21, 0x00


	//----- nvinfo : EIATTR_KPARAM_INFO
	.align		4
.L_123:
        /*0028*/ 	.byte	0x04, 0x17
        /*002a*/ 	.short	(.L_125 - .L_124)
.L_124:
        /*002c*/ 	.word	0x00000000
        /*0030*/ 	.short	0x0001
        /*0032*/ 	.short	0x0008
        /*0034*/ 	.byte	0x00, 0xf0, 0x11, 0x00


	//----- nvinfo : EIATTR_KPARAM_INFO
	.align		4
.L_125:
        /*0038*/ 	.byte	0x04, 0x17
        /*003a*/ 	.short	(.L_127 - .L_126)
.L_126:
        /*003c*/ 	.word	0x00000000
        /*0040*/ 	.short	0x0000
        /*0042*/ 	.short	0x0000
        /*0044*/ 	.byte	0x00, 0xf5, 0x21, 0x00


	//----- nvinfo : EIATTR_SPARSE_MMA_MASK
	.align		4
.L_127:
        /*0048*/ 	.byte	0x03, 0x50
        /*004a*/ 	.short	0x0000


	//----- nvinfo : EIATTR_MAXREG_COUNT
	.align		4
        /*004c*/ 	.byte	0x03, 0x1b
        /*004e*/ 	.short	0x00ff


	//----- nvinfo : EIATTR_NUM_BARRIERS
	.align		4
        /*0050*/ 	.byte	0x02, 0x4c
        /*0052*/ 	.byte	0x01
	.zero		1


	//----- nvinfo : EIATTR_MERCURY_ISA_VERSION
	.align		4
        /*0054*/ 	.byte	0x03, 0x5f
        /*0056*/ 	.short	0x0101


	//----- nvinfo : EIATTR_VRC_CTA_INIT_COUNT
	.align		4
        /*0058*/ 	.byte	0x02, 0x4a
	.zero		1
	.zero		1


	//----- nvinfo : EIATTR_EXIT_INSTR_OFFSETS
	.align		4
        /*005c*/ 	.byte	0x04, 0x1c
        /*005e*/ 	.short	(.L_129 - .L_128)


	//   ....[0]....
.L_128:
        /*0060*/ 	.word	0x00000640


	//----- nvinfo : EIATTR_CRS_STACK_SIZE
	.align		4
.L_129:
        /*0064*/ 	.byte	0x04, 0x1e
        /*0066*/ 	.short	(.L_131 - .L_130)
.L_130:
        /*0068*/ 	.word	0x00000000


	//----- nvinfo : EIATTR_CBANK_PARAM_SIZE
	.align		4
.L_131:
        /*006c*/ 	.byte	0x03, 0x19
        /*006e*/ 	.short	0x0020


	//----- nvinfo : EIATTR_PARAM_CBANK
	.align		4
        /*0070*/ 	.byte	0x04, 0x0a
        /*0072*/ 	.short	(.L_133 - .L_132)
	.align		4
.L_132:
        /*0074*/ 	.word	index@(.nv.constant0._Z5scan3PiiS_S_)
        /*0078*/ 	.short	0x0380
        /*007a*/ 	.short	0x0020


	//----- nvinfo : EIATTR_SW_WAR
	.align		4
.L_133:
        /*007c*/ 	.byte	0x04, 0x36
        /*007e*/ 	.short	(.L_135 - .L_134)
.L_134:
        /*0080*/ 	.word	0x00000008
.L_135:


//--------------------- .nv.info._Z5scan2PfiS_    --------------------------
	.section	.nv.info._Z5scan2PfiS_,"",@"SHT_CUDA_INFO"
	.sectionflags	@""
	.align	4


	//----- nvinfo : EIATTR_CUDA_API_VERSION
	.align		4
        /*0000*/ 	.byte	0x04, 0x37
        /*0002*/ 	.short	(.L_137 - .L_136)
.L_136:
        /*0004*/ 	.word	0x00000082


	//----- nvinfo : EIATTR_KPARAM_INFO
	.align		4
.L_137:
        /*0008*/ 	.byte	0x04, 0x17
        /*000a*/ 	.short	(.L_139 - .L_138)
.L_138:
        /*000c*/ 	.word	0x00000000
        /*0010*/ 	.short	0x0002
        /*0012*/ 	.short	0x0010
        /*0014*/ 	.byte	0x00, 0xf5, 0x21, 0x00


	//----- nvinfo : EIATTR_KPARAM_INFO
	.align		4
.L_139:
        /*0018*/ 	.byte	0x04, 0x17
        /*001a*/ 	.short	(.L_141 - .L_140)
.L_140:
        /*001c*/ 	.word	0x00000000
        /*0020*/ 	.short	0x0001
        /*0022*/ 	.short	0x0008
        /*0024*/ 	.byte	0x00, 0xf0, 0x11, 0x00


	//----- nvinfo : EIATTR_KPARAM_INFO
	.align		4
.L_141:
        /*0028*/ 	.byte	0x04, 0x17
        /*002a*/ 	.short	(.L_143 - .L_142)
.L_142:
        /*002c*/ 	.word	0x00000000
        /*0030*/ 	.short	0x0000
        /*0032*/ 	.short	0x0000
        /*0034*/ 	.byte	0x00, 0xf5, 0x21, 0x00


	//----- nvinfo : EIATTR_SPARSE_MMA_MASK
	.align		4
.L_143:
        /*0038*/ 	.byte	0x03, 0x50
        /*003a*/ 	.short	0x0000


	//----- nvinfo : EIATTR_MAXREG_COUNT
	.align		4
        /*003c*/ 	.byte	0x03, 0x1b
        /*003e*/ 	.short	0x00ff


	//----- nvinfo : EIATTR_NUM_BARRIERS
	.align		4
        /*0040*/ 	.byte	0x02, 0x4c
        /*0042*/ 	.byte	0x01
	.zero		1


	//----- nvinfo : EIATTR_MERCURY_ISA_VERSION
	.align		4
        /*0044*/ 	.byte	0x03, 0x5f
        /*0046*/ 	.short	0x0101


	//----- nvinfo : EIATTR_VRC_CTA_INIT_COUNT
	.align		4
        /*0048*/ 	.byte	0x02, 0x4a
	.zero		1
	.zero		1


	//----- nvinfo : EIATTR_EXIT_INSTR_OFFSETS
	.align		4
        /*004c*/ 	.byte	0x04, 0x1c
        /*004e*/ 	.short	(.L_145 - .L_144)


	//   ....[0]....
.L_144:
        /*0050*/ 	.word	0x00000590


	//----- nvinfo : EIATTR_CRS_STACK_SIZE
	.align		4
.L_145:
        /*0054*/ 	.byte	0x04, 0x1e
        /*0056*/ 	.short	(.L_147 - .L_146)
.L_146:
        /*0058*/ 	.word	0x00000000


	//----- nvinfo : EIATTR_CBANK_PARAM_SIZE
	.align		4
.L_147:
        /*005c*/ 	.byte	0x03, 0x19
        /*005e*/ 	.short	0x0018


	//----- nvinfo : EIATTR_PARAM_CBANK
	.align		4
        /*0060*/ 	.byte	0x04, 0x0a
        /*0062*/ 	.short	(.L_149 - .L_148)
	.align		4
.L_148:
        /*0064*/ 	.word	index@(.nv.constant0._Z5scan2PfiS_)
        /*0068*/ 	.short	0x0380
        /*006a*/ 	.short	0x0018


	//----- nvinfo : EIATTR_SW_WAR
	.align		4
.L_149:
        /*006c*/ 	.byte	0x04, 0x36
        /*006e*/ 	.short	(.L_151 - .L_150)
.L_150:
        /*0070*/ 	.word	0x00000008
.L_151:


//--------------------- .nv.info._Z20BlellochScanSumFloatPfiS_ --------------------------
	.section	.nv.info._Z20BlellochScanSumFloatPfiS_,"",@"SHT_CUDA_INFO"
	.sectionflags	@""
	.align	4


	//----- nvinfo : EIATTR_CUDA_API_VERSION
	.align		4
        /*0000*/ 	.byte	0x04, 0x37
        /*0002*/ 	.short	(.L_153 - .L_152)
.L_152:
        /*0004*/ 	.word	0x00000082


	//----- nvinfo : EIATTR_KPARAM_INFO
	.align		4
.L_153:
        /*0008*/ 	.byte	0x04, 0x17
        /*000a*/ 	.short	(.L_155 - .L_154)
.L_154:
        /*000c*/ 	.word	0x00000000
        /*0010*/ 	.short	0x0002
        /*0012*/ 	.short	0x0010
        /*0014*/ 	.byte	0x00, 0xf5, 0x21, 0x00


	//----- nvinfo : EIATTR_KPARAM_INFO
	.align		4
.L_155:
        /*0018*/ 	.byte	0x04, 0x17
        /*001a*/ 	.short	(.L_157 - .L_156)
.L_156:
        /*001c*/ 	.word	0x00000000
        /*0020*/ 	.short	0x0001
        /*0022*/ 	.short	0x0008
        /*0024*/ 	.byte	0x00, 0xf0, 0x11, 0x00


	//----- nvinfo : EIATTR_KPARAM_INFO
	.align		4
.L_157:
        /*0028*/ 	.byte	0x04, 0x17
        /*002a*/ 	.short	(.L_159 - .L_158)
.L_158:
        /*002c*/ 	.word	0x00000000
        /*0030*/ 	.short	0x0000
        /*0032*/ 	.short	0x0000
        /*0034*/ 	.byte	0x00, 0xf5, 0x21, 0x00


	//----- nvinfo : EIATTR_SPARSE_MMA_MASK
	.align		4
.L_159:
        /*0038*/ 	.byte	0x03, 0x50
        /*003a*/ 	.short	0x0000


	//----- nvinfo : EIATTR_MAXREG_COUNT
	.align		4
        /*003c*/ 	.byte	0x03, 0x1b
        /*003e*/ 	.short	0x00ff


	//----- nvinfo : EIATTR_NUM_BARRIERS
	.align		4
        /*0040*/ 	.byte	0x02, 0x4c
        /*0042*/ 	.byte	0x01
	.zero		1


	//----- nvinfo : EIATTR_MERCURY_ISA_VERSION
	.align		4
        /*0044*/ 	.byte	0x03, 0x5f
        /*0046*/ 	.short	0x0101


	//----- nvinfo : EIATTR_VRC_CTA_INIT_COUNT
	.align		4
        /*0048*/ 	.byte	0x02, 0x4a
	.zero		1
	.zero		1


	//----- nvinfo : EIATTR_EXIT_INSTR_OFFSETS
	.align		4
        /*004c*/ 	.byte	0x04, 0x1c
        /*004e*/ 	.short	(.L_161 - .L_160)


	//   ....[0]....
.L_160:
        /*0050*/ 	.word	0x00000420


	//----- nvinfo : EIATTR_CBANK_PARAM_SIZE
	.align		4
.L_161:
        /*0054*/ 	.byte	0x03, 0x19
        /*0056*/ 	.short	0x0018


	//----- nvinfo : EIATTR_PARAM_CBANK
	.align		4
        /*0058*/ 	.byte	0x04, 0x0a
        /*005a*/ 	.short	(.L_163 - .L_162)
	.align		4
.L_162:
        /*005c*/ 	.word	index@(.nv.constant0._Z20BlellochScanSumFloatPfiS_)
        /*0060*/ 	.short	0x0380
        /*0062*/ 	.short	0x0018


	//----- nvinfo : EIATTR_SW_WAR
	.align		4
.L_163:
        /*0064*/ 	.byte	0x04, 0x36
        /*0066*/ 	.short	(.L_165 - .L_164)
.L_164:
        /*0068*/ 	.word	0x00000008
.L_165:


//--------------------- .nv.info._Z17gpuReduceMinFloatPfiS_ --------------------------
	.section	.nv.info._Z17gpuReduceMinFloatPfiS_,"",@"SHT_CUDA_INFO"
	.sectionflags	@""
	.align	4


	//----- nvinfo : EIATTR_CUDA_API_VERSION
	.align		4
        /*0000*/ 	.byte	0x04, 0x37
        /*0002*/ 	.short	(.L_167 - .L_166)
.L_166:
        /*0004*/ 	.word	0x00000082


	//----- nvinfo : EIATTR_KPARAM_INFO
	.align		4
.L_167:
        /*0008*/ 	.byte	0x04, 0x17
        /*000a*/ 	.short	(.L_169 - .L_168)
.L_168:
        /*000c*/ 	.word	0x00000000
        /*0010*/ 	.short	0x0002
        /*0012*/ 	.short	0x0010
        /*0014*/ 	.byte	0x00, 0xf5, 0x21, 0x00


	//----- nvinfo : EIATTR_KPARAM_INFO
	.align		4
.L_169:
        /*0018*/ 	.byte	0x04, 0x17
        /*001a*/ 	.short	(.L_171 - .L_170)
.L_170:
        /*001c*/ 	.word	0x00000000
        /*0020*/ 	.short	0x0001
        /*0022*/ 	.short	0x0008
        /*0024*/ 	.byte	0x00, 0xf0, 0x11, 0x00


	//----- nvinfo : EIATTR_KPARAM_INFO
	.align		4
.L_171:
        /*0028*/ 	.byte	0x04, 0x17
        /*002a*/ 	.short	(.L_173 - .L_172)
.L_172:
        /*002c*/ 	.word	0x00000000
        /*0030*/ 	.short	0x0000
        /*0032*/ 	.short	0x0000
        /*0034*/ 	.byte	0x00, 0xf5, 0x21, 0x00


	//----- nvinfo : EIATTR_SPARSE_MMA_MASK
	.align		4
.L_173:
        /*0038*/ 	.byte	0x03, 0x50
        /*003a*/ 	.short	0x0000


	//----- nvinfo : EIATTR_MAXREG_COUNT
	.align		4
        /*003c*/ 	.byte	0x03, 0x1b
        /*003e*/ 	.short	0x00ff


	//----- nvinfo : EIATTR_NUM_BARRIERS
	.align		4
        /*0040*/ 	.byte	0x02, 0x4c
        /*0042*/ 	.byte	0x01
	.zero		1


	//----- nvinfo : EIATTR_MERCURY_ISA_VERSION
	.align		4
        /*0044*/ 	.byte	0x03, 0x5f
        /*0046*/ 	.short	0x0101


	//----- nvinfo : EIATTR_VRC_CTA_INIT_COUNT
	.align		4
        /*0048*/ 	.byte	0x02, 0x4a
	.zero		1
	.zero		1


	//----- nvinfo : EIATTR_EXIT_INSTR_OFFSETS
	.align		4
        /*004c*/ 	.byte	0x04, 0x1c
        /*004e*/ 	.short	(.L_175 - .L_174)


	//   ....[0]....
.L_174:
        /*0050*/ 	.word	0x00000310


	//   ....[1]....
        /*0054*/ 	.word	0x00000390


	//----- nvinfo : EIATTR_CRS_STACK_SIZE
	.align		4
.L_175:
        /*0058*/ 	.byte	0x04, 0x1e
        /*005a*/ 	.short	(.L_177 - .L_176)
.L_176:
        /*005c*/ 	.word	0x00000000


	//----- nvinfo : EIATTR_CBANK_PARAM_SIZE
	.align		4
.L_177:
        /*0060*/ 	.byte	0x03, 0x19
        /*0062*/ 	.short	0x0018


	//----- nvinfo : EIATTR_PARAM_CBANK
	.align		4
        /*0064*/ 	.byte	0x04, 0x0a
        /*0066*/ 	.short	(.L_179 - .L_178)
	.align		4
.L_178:
        /*0068*/ 	.word	index@(.nv.constant0._Z17gpuReduceMinFloatPfiS_)
        /*006c*/ 	.short	0x0380
        /*006e*/ 	.short	0x0018


	//----- nvinfo : EIATTR_SW_WAR
	.align		4
.L_179:
        /*0070*/ 	.byte	0x04, 0x36
        /*0072*/ 	.short	(.L_181 - .L_180)
.L_180:
        /*0074*/ 	.word	0x00000008
.L_181:


//--------------------- .nv.info._Z17gpuReduceMaxFloatPfiS_ --------------------------
	.section	.nv.info._Z17gpuReduceMaxFloatPfiS_,"",@"SHT_CUDA_INFO"
	.sectionflags	@""
	.align	4


	//----- nvinfo : EIATTR_CUDA_API_VERSION
	.align		4
        /*0000*/ 	.byte	0x04, 0x37
        /*0002*/ 	.short	(.L_183 - .L_182)
.L_182:
        /*0004*/ 	.word	0x00000082


	//----- nvinfo : EIATTR_KPARAM_INFO
	.align		4
.L_183:
        /*0008*/ 	.byte	0x04, 0x17
        /*000a*/ 	.short	(.L_185 - .L_184)
.L_184:
        /*000c*/ 	.word	0x00000000
        /*0010*/ 	.short	0x0002
        /*0012*/ 	.short	0x0010
        /*0014*/ 	.byte	0x00, 0xf5, 0x21, 0x00


	//----- nvinfo : EIATTR_KPARAM_INFO
	.align		4
.L_185:
        /*0018*/ 	.byte	0x04, 0x17
        /*001a*/ 	.short	(.L_187 - .L_186)
.L_186:
        /*001c*/ 	.word	0x00000000
        /*0020*/ 	.short	0x0001
        /*0022*/ 	.short	0x0008
        /*0024*/ 	.byte	0x00, 0xf0, 0x11, 0x00


	//----- nvinfo : EIATTR_KPARAM_INFO
	.align		4
.L_187:
        /*0028*/ 	.byte	0x04, 0x17
        /*002a*/ 	.short	(.L_189 - .L_188)
.L_188:
        /*002c*/ 	.word	0x00000000
        /*0030*/ 	.short	0x0000
        /*0032*/ 	.short	0x0000
        /*0034*/ 	.byte	0x00, 0xf5, 0x21, 0x00


	//----- nvinfo : EIATTR_SPARSE_MMA_MASK
	.align		4
.L_189:
        /*0038*/ 	.byte	0x03, 0x50
        /*003a*/ 	.short	0x0000


	//----- nvinfo : EIATTR_MAXREG_COUNT
	.align		4
        /*003c*/ 	.byte	0x03, 0x1b
        /*003e*/ 	.short	0x00ff


	//----- nvinfo : EIATTR_NUM_BARRIERS
	.align		4
        /*0040*/ 	.byte	0x02, 0x4c
        /*0042*/ 	.byte	0x01
	.zero		1


	//----- nvinfo : EIATTR_MERCURY_ISA_VERSION
	.align		4
        /*0044*/ 	.byte	0x03, 0x5f
        /*0046*/ 	.short	0x0101


	//----- nvinfo : EIATTR_VRC_CTA_INIT_COUNT
	.align		4
        /*0048*/ 	.byte	0x02, 0x4a
	.zero		1
	.zero		1


	//----- nvinfo : EIATTR_EXIT_INSTR_OFFSETS
	.align		4
        /*004c*/ 	.byte	0x04, 0x1c
        /*004e*/ 	.short	(.L_191 - .L_190)


	//   ....[0]....
.L_190:
        /*0050*/ 	.word	0x00000310


	//   ....[1]....
        /*0054*/ 	.word	0x00000390


	//----- nvinfo : EIATTR_CRS_STACK_SIZE
	.align		4
.L_191:
        /*0058*/ 	.byte	0x04, 0x1e
        /*005a*/ 	.short	(.L_193 - .L_192)
.L_192:
        /*005c*/ 	.word	0x00000000


	//----- nvinfo : EIATTR_CBANK_PARAM_SIZE
	.align		4
.L_193:
        /*0060*/ 	.byte	0x03, 0x19
        /*0062*/ 	.short	0x0018


	//----- nvinfo : EIATTR_PARAM_CBANK
	.align		4
        /*0064*/ 	.byte	0x04, 0x0a
        /*0066*/ 	.short	(.L_195 - .L_194)
	.align		4
.L_194:
        /*0068*/ 	.word	index@(.nv.constant0._Z17gpuReduceMaxFloatPfiS_)
        /*006c*/ 	.short	0x0380
        /*006e*/ 	.short	0x0018


	//----- nvinfo : EIATTR_SW_WAR
	.align		4
.L_195:
        /*0070*/ 	.byte	0x04, 0x36
        /*0072*/ 	.short	(.L_197 - .L_196)
.L_196:
        /*0074*/ 	.word	0x00000008
.L_197:


//--------------------- .nv.info._Z17gpuReduceSumFloatPfiS_ --------------------------
	.section	.nv.info._Z17gpuReduceSumFloatPfiS_,"",@"SHT_CUDA_INFO"
	.sectionflags	@""
	.align	4


	//----- nvinfo : EIATTR_CUDA_API_VERSION
	.align		4
        /*0000*/ 	.byte	0x04, 0x37
        /*0002*/ 	.short	(.L_199 - .L_198)
.L_198:
        /*0004*/ 	.word	0x00000082


	//----- nvinfo : EIATTR_KPARAM_INFO
	.align		4
.L_199:
        /*0008*/ 	.byte	0x04, 0x17
        /*000a*/ 	.short	(.L_201 - .L_200)
.L_200:
        /*000c*/ 	.word	0x00000000
        /*0010*/ 	.short	0x0002
        /*0012*/ 	.short	0x0010
        /*0014*/ 	.byte	0x00, 0xf5, 0x21, 0x00


	//----- nvinfo : EIATTR_KPARAM_INFO
	.align		4
.L_201:
        /*0018*/ 	.byte	0x04, 0x17
        /*001a*/ 	.short	(.L_203 - .L_202)
.L_202:
        /*001c*/ 	.word	0x00000000
        /*0020*/ 	.short	0x0001
        /*0022*/ 	.short	0x0008
        /*0024*/ 	.byte	0x00, 0xf0, 0x11, 0x00


	//----- nvinfo : EIATTR_KPARAM_INFO
	.align		4
.L_203:
        /*0028*/ 	.byte	0x04, 0x17
        /*002a*/ 	.short	(.L_205 - .L_204)
.L_204:
        /*002c*/ 	.word	0x00000000
        /*0030*/ 	.short	0x0000
        /*0032*/ 	.short	0x0000
        /*0034*/ 	.byte	0x00, 0xf5, 0x21, 0x00


	//----- nvinfo : EIATTR_SPARSE_MMA_MASK
	.align		4
.L_205:
        /*0038*/ 	.byte	0x03, 0x50
        /*003a*/ 	.short	0x0000


	//----- nvinfo : EIATTR_MAXREG_COUNT
	.align		4
        /*003c*/ 	.byte	0x03, 0x1b
        /*003e*/ 	.short	0x00ff


	//----- nvinfo : EIATTR_NUM_BARRIERS
	.align		4
        /*0040*/ 	.byte	0x02, 0x4c
        /*0042*/ 	.byte	0x01
	.zero		1


	//----- nvinfo : EIATTR_MERCURY_ISA_VERSION
	.align		4
        /*0044*/ 	.byte	0x03, 0x5f
        /*0046*/ 	.short	0x0101


	//----- nvinfo : EIATTR_VRC_CTA_INIT_COUNT
	.align		4
        /*0048*/ 	.byte	0x02, 0x4a
	.zero		1
	.zero		1


	//----- nvinfo : EIATTR_EXIT_INSTR_OFFSETS
	.align		4
        /*004c*/ 	.byte	0x04, 0x1c
        /*004e*/ 	.short	(.L_207 - .L_206)


	//   ....[0]....
.L_206:
        /*0050*/ 	.word	0x000002f0


	//   ....[1]....
        /*0054*/ 	.word	0x00000370


	//----- nvinfo : EIATTR_CRS_STACK_SIZE
	.align		4
.L_207:
        /*0058*/ 	.byte	0x04, 0x1e
        /*005a*/ 	.short	(.L_209 - .L_208)
.L_208:
        /*005c*/ 	.word	0x00000000


	//----- nvinfo : EIATTR_CBANK_PARAM_SIZE
	.align		4
.L_209:
        /*0060*/ 	.byte	0x03, 0x19
        /*0062*/ 	.short	0x0018


	//----- nvinfo : EIATTR_PARAM_CBANK
	.align		4
        /*0064*/ 	.byte	0x04, 0x0a
        /*0066*/ 	.short	(.L_211 - .L_210)
	.align		4
.L_210:
        /*0068*/ 	.word	index@(.nv.constant0._Z17gpuReduceSumFloatPfiS_)
        /*006c*/ 	.short	0x0380
        /*006e*/ 	.short	0x0018


	//----- nvinfo : EIATTR_SW_WAR
	.align		4
.L_211:
        /*0070*/ 	.byte	0x04, 0x36
        /*0072*/ 	.short	(.L_213 - .L_212)
.L_212:
        /*0074*/ 	.word	0x00000008
.L_213:


//--------------------- .nv.callgraph             --------------------------
	.section	.nv.callgraph,"",@"SHT_CUDA_CALLGRAPH"
	.align	4
	.sectionentsize	8
	.align		4
        /*0000*/ 	.word	0x00000000
	.align		4
        /*0004*/ 	.word	0xffffffff
	.align		4
        /*0008*/ 	.word	0x00000000
	.align		4
        /*000c*/ 	.word	0xfffffffe
	.align		4
        /*0010*/ 	.word	0x00000000
	.align		4
        /*0014*/ 	.word	0xfffffffd
	.align		4
        /*0018*/ 	.word	0x00000000
	.align		4
        /*001c*/ 	.word	0xfffffffc


//--------------------- .text._Z22gpuHistogramFillSplitsPfiS_PiPjffi --------------------------
	.section	.text._Z22gpuHistogramFillSplitsPfiS_PiPjffi,"ax",@progbits
	.align	128
        .global         _Z22gpuHistogramFillSplitsPfiS_PiPjffi
        .type           _Z22gpuHistogramFillSplitsPfiS_PiPjffi,@function
        .size           _Z22gpuHistogramFillSplitsPfiS_PiPjffi,(.L_x_85 - _Z22gpuHistogramFillSplitsPfiS_PiPjffi)
        .other          _Z22gpuHistogramFillSplitsPfiS_PiPjffi,@"STO_CUDA_ENTRY STV_DEFAULT"
_Z22gpuHistogramFillSplitsPfiS_PiPjffi:
.text._Z22gpuHistogramFillSplitsPfiS_PiPjffi:
[----:B------:R-:W-:Y:S01]  /*0000*/  LDC R1, c[0x0][0x37c] ;  /* 0x0000df00ff017b82 */ /* 0x000fe20000000800 */
[----:B------:R-:W0:Y:S01]  /*0010*/  S2R R13, SR_CTAID.X ;  /* 0x00000000000d7919 */ /* 0x000e220000002500 */
[----:B------:R-:W0:Y:S01]  /*0020*/  LDCU UR5, c[0x0][0x360] ;  /* 0x00006c00ff0577ac */ /* 0x000e220008000800 */
[----:B------:R-:W0:Y:S01]  /*0030*/  S2R R0, SR_TID.X ;  /* 0x0000000000007919 */ /* 0x000e220000002100 */
[----:B------:R-:W1:Y:S01]  /*0040*/  LDCU UR4, c[0x0][0x388] ;  /* 0x00007100ff0477ac */ /* 0x000e620008000800 */
[----:B0-----:R-:W-:-:S05]  /*0050*/  IMAD R13, R13, UR5, R0 ;  /* 0x000000050d0d7c24 */ /* 0x001fca000f8e0200 */
[----:B-1----:R-:W-:-:S13]  /*0060*/  ISETP.GE.AND P0, PT, R13, UR4, PT ;  /* 0x000000040d007c0c */ /* 0x002fda000bf06270 */
[----:B------:R-:W-:Y:S05]  /*0070*/  @P0 EXIT ;  /* 0x000000000000094d */ /* 0x000fea0003800000 */
[----:B------:R-:W0:Y:S01]  /*0080*/  LDC.64 R2, c[0x0][0x3a8] ;  /* 0x0000ea00ff027b82 */ /* 0x000e220000000a00 */
[----:B------:R-:W1:Y:S01]  /*0090*/  LDCU UR4, c[0x0][0x3b0] ;  /* 0x00007600ff0477ac */ /* 0x000e620008000800 */
[----:B------:R-:W2:Y:S06]  /*00a0*/  LDCU UR6, c[0x0][0x370] ;  /* 0x00006e00ff0677ac */ /* 0x000eac0008000800 */
[----:B------:R-:W3:Y:S01]  /*00b0*/  LDC.64 R10, c[0x0][0x380] ;  /* 0x0000e000ff0a7b82 */ /* 0x000ee20000000a00 */
[----:B------:R-:W4:Y:S01]  /*00c0*/  LDCU.64 UR8, c[0x0][0x358] ;  /* 0x00006b00ff0877ac */ /* 0x000f220008000a00 */
[----:B------:R-:W0:Y:S06]  /*00d0*/  LDCU UR10, c[0x0][0x388] ;  /* 0x00007100ff0a77ac */ /* 0x000e2c0008000800 */
[----:B------:R-:W3:Y:S01]  /*00e0*/  LDC.64 R8, c[0x0][0x3a0] ;  /* 0x0000e800ff087b82 */ /* 0x000ee20000000a00 */
[----:B------:R-:W0:Y:S01]  /*00f0*/  LDCU UR7, c[0x0][0x3a8] ;  /* 0x00007500ff0777ac */ /* 0x000e220008000800 */
[----:B-1----:R-:W-:-:S02]  /*0100*/  UIADD3 UR4, UPT, UPT, UR4, -0x1, URZ ;  /* 0xffffffff04047890 */ /* 0x002fc4000fffe0ff */
[----:B--2---:R-:W-:-:S04]  /*0110*/  UIMAD UR5, UR5, UR6, URZ ;  /* 0x00000006050572a4 */ /* 0x004fc8000f8e02ff */
[----:B------:R-:W1:Y:S01]  /*0120*/  LDC.64 R6, c[0x0][0x390] ;  /* 0x0000e400ff067b82 */ /* 0x000e620000000a00 */
[----:B0-----:R-:W-:Y:S01]  /*0130*/  FADD R3, R3, -R2 ;  /* 0x8000000203037221 */ /* 0x001fe20000000000 */
[----:B------:R-:W-:-:S06]  /*0140*/  I2FP.F32.S32 R2, UR4 ;  /* 0x0000000400027c45 */ /* 0x000fcc0008201400 */
[----:B----4-:R-:W0:Y:S02]  /*0150*/  LDC.64 R4, c[0x0][0x398] ;  /* 0x0000e600ff047b82 */ /* 0x010e240000000a00 */
.L_x_2:
[----:B---3--:R-:W-:-:S05]  /*0160*/  IMAD.WIDE R14, R13, 0x4, R10 ;  /* 0x000000040d0e7825 */ /* 0x008fca00078e020a */
[----:B--2---:R-:W2:Y:S01]  /*0170*/  LDG.E R12, desc[UR8][R14.64] ;  /* 0x000000080e0c7981 */ /* 0x004ea2000c1e1900 */
[----:B------:R-:W3:Y:S01]  /*0180*/  MUFU.RCP R0, R3 ;  /* 0x0000000300007308 */ /* 0x000ee20000001000 */
[----:B------:R-:W-:Y:S05]  /*0190*/  YIELD ;  /* 0x0000000000007946 */ /* 0x000fea0003800000 */
[----:B------:R-:W-:Y:S01]  /*01a0*/  BSSY.RECONVERGENT B0, `(.L_x_0) ;  /* 0x000000c000007945 */ /* 0x000fe20003800200 */
[----:B---3--:R-:W-:-:S04]  /*01b0*/  FFMA R17, -R3, R0, 1 ;  /* 0x3f80000003117423 */ /* 0x008fc80000000100 */
[----:B------:R-:W-:Y:S01]  /*01c0*/  FFMA R17, R0, R17, R0 ;  /* 0x0000001100117223 */ /* 0x000fe20000000000 */
[----:B--2---:R-:W-:-:S04]  /*01d0*/  FADD R0, R12, -UR7 ;  /* 0x800000070c007e21 */ /* 0x004fc80008000000 */
[----:B------:R-:W2:Y:S01]  /*01e0*/  FCHK P0, R0, R3 ;  /* 0x0000000300007302 */ /* 0x000ea20000000000 */
[----:B------:R-:W-:-:S04]  /*01f0*/  FFMA R16, R0, R17, RZ ;  /* 0x0000001100107223 */ /* 0x000fc800000000ff */
[----:B------:R-:W-:-:S04]  /*0200*/  FFMA R18, -R3, R16, R0 ;  /* 0x0000001003127223 */ /* 0x000fc80000000100 */
[----:B------:R-:W-:Y:S01]  /*0210*/  FFMA R17, R17, R18, R16 ;  /* 0x0000001211117223 */ /* 0x000fe20000000010 */
[----:B--2---:R-:W-:Y:S06]  /*0220*/  @!P0 BRA `(.L_x_1) ;  /* 0x00000000000c8947 */ /* 0x004fec0003800000 */
[----:B------:R-:W-:-:S07]  /*0230*/  MOV R14, 0x250 ;  /* 0x00000250000e7802 */ /* 0x000fce0000000f00 */
[----:B01----:R-:W-:Y:S05]  /*0240*/  CALL.REL.NOINC `($__internal_0_$__cuda_sm3x_div_rn_noftz_f32_slowpath) ;  /* 0x0000000000407944 */ /* 0x003fea0003c00000 */
[----:B------:R-:W-:-:S07]  /*0250*/  IMAD.MOV.U32 R17, RZ, RZ, R0 ;  /* 0x000000ffff117224 */ /* 0x000fce00078e0000 */
.L_x_1:
[----:B------:R-:W-:Y:S05]  /*0260*/  BSYNC.RECONVERGENT B0 ;  /* 0x0000000000007941 */ /* 0x000fea0003800200 */
.L_x_0:
[----:B------:R-:W-:Y:S01]  /*0270*/  FMUL R0, R2, R17 ;  /* 0x0000001102007220 */ /* 0x000fe20000400000 */
[----:B------:R-:W-:-:S03]  /*0280*/  IMAD.MOV.U32 R21, RZ, RZ, 0x1 ;  /* 0x00000001ff157424 */ /* 0x000fc600078e00ff */
[----:B------:R-:W2:Y:S02]  /*0290*/  F2I.TRUNC.NTZ R17, R0 ;  /* 0x0000000000117305 */ /* 0x000ea4000020f100 */
[----:B--2---:R-:W-:-:S04]  /*02a0*/  IMAD.WIDE R14, R17, 0x4, R8 ;  /* 0x00000004110e7825 */ /* 0x004fc800078e0208 */
[----:B0-----:R-:W-:Y:S02]  /*02b0*/  IMAD.WIDE R16, R17, 0x4, R4 ;  /* 0x0000000411107825 */ /* 0x001fe400078e0204 */
[----:B------:R-:W2:Y:S04]  /*02c0*/  ATOMG.E.INC.STRONG.GPU PT, R14, desc[UR8][R14.64], R21 ;  /* 0x800000150e0e79a8 */ /* 0x000ea800099ef108 */
[----:B------:R-:W2:Y:S01]  /*02d0*/  LDG.E R17, desc[UR8][R16.64] ;  /* 0x0000000810117981 */ /* 0x000ea2000c1e1900 */
[----:B------:R-:W-:-:S05]  /*02e0*/  VIADD R13, R13, UR5 ;  /* 0x000000050d0d7c36 */ /* 0x000fca0008000000 */
[----:B------:R-:W-:Y:S01]  /*02f0*/  ISETP.GE.AND P0, PT, R13, UR10, PT ;  /* 0x0000000a0d007c0c */ /* 0x000fe2000bf06270 */
[----:B--2---:R-:W-:-:S04]  /*0300*/  IMAD.IADD R19, R14, 0x1, R17 ;  /* 0x000000010e137824 */ /* 0x004fc800078e0211 */
[----:B-1----:R-:W-:-:S05]  /*0310*/  IMAD.WIDE R18, R19, 0x4, R6 ;  /* 0x0000000413127825 */ /* 0x002fca00078e0206 */
[----:B------:R2:W-:Y:S03]  /*0320*/  STG.E desc[UR8][R18.64], R12 ;  /* 0x0000000c12007986 */ /* 0x0005e6000c101908 */
[----:B------:R-:W-:Y:S05]  /*0330*/  @!P0 BRA `(.L_x_2) ;  /* 0xfffffffc00888947 */ /* 0x000fea000383ffff */
[----:B------:R-:W-:Y:S05]  /*0340*/  EXIT ;  /* 0x000000000000794d */ /* 0x000fea0003800000 */
        .weak           $__internal_0_$__cuda_sm3x_div_rn_noftz_f32_slowpath
        .type           $__internal_0_$__cuda_sm3x_div_rn_noftz_f32_slowpath,@function
        .size           $__internal_0_$__cuda_sm3x_div_rn_noftz_f32_slowpath,(.L_x_85 - $__internal_0_$__cuda_sm3x_div_rn_noftz_f32_slowpath)
$__internal_0_$__cuda_sm3x_div_rn_noftz_f32_slowpath:
[--C-:B------:R-:W-:Y:S01]  /*0350*/  SHF.R.U32.HI R15, RZ, 0x17, R3.reuse ;  /* 0x00000017ff0f7819 */ /* 0x100fe20000011603 */
[----:B------:R-:W-:Y:S01]  /*0360*/  BSSY.RECONVERGENT B1, `(.L_x_3) ;  /* 0x0000064000017945 */ /* 0x000fe20003800200 */
[--C-:B------:R-:W-:Y:S01]  /*0370*/  SHF.R.U32.HI R16, RZ, 0x17, R0.reuse ;  /* 0x00000017ff107819 */ /* 0x100fe20000011600 */
[----:B------:R-:W-:Y:S01]  /*0380*/  IMAD.MOV.U32 R17, RZ, RZ, R0 ;  /* 0x000000ffff117224 */ /* 0x000fe200078e0000 */
[----:B------:R-:W-:Y:S01]  /*0390*/  LOP3.LUT R15, R15, 0xff, RZ, 0xc0, !PT ;  /* 0x000000ff0f0f7812 */ /* 0x000fe200078ec0ff */
[----:B------:R-:W-:Y:S01]  /*03a0*/  IMAD.MOV.U32 R18, RZ, RZ, R3 ;  /* 0x000000ffff127224 */ /* 0x000fe200078e0003 */
[----:B------:R-:W-:-:S03]  /*03b0*/  LOP3.LUT R20, R16, 0xff, RZ, 0xc0, !PT ;  /* 0x000000ff10147812 */ /* 0x000fc600078ec0ff */
[----:B------:R-:W-:Y:S02]  /*03c0*/  VIADD R19, R15, 0xffffffff ;  /* 0xffffffff0f137836 */ /* 0x000fe40000000000 */
[----:B------:R-:W-:-:S03]  /*03d0*/  VIADD R21, R20, 0xffffffff ;  /* 0xffffffff14157836 */ /* 0x000fc60000000000 */
[----:B------:R-:W-:-:S04]  /*03e0*/  ISETP.GT.U32.AND P0, PT, R19, 0xfd, PT ;  /* 0x000000fd1300780c */ /* 0x000fc80003f04070 */
[----:B------:R-:W-:-:S13]  /*03f0*/  ISETP.GT.U32.OR P0, PT, R21, 0xfd, P0 ;  /* 0x000000fd1500780c */ /* 0x000fda0000704470 */
[----:B------:R-:W-:Y:S01]  /*0400*/  @!P0 IMAD.MOV.U32 R16, RZ, RZ, RZ ;  /* 0x000000ffff108224 */ /* 0x000fe200078e00ff */
[----:B------:R-:W-:Y:S06]  /*0410*/  @!P0 BRA `(.L_x_4) ;  /* 0x00000000005c8947 */ /* 0x000fec0003800000 */
[----:B------:R-:W-:Y:S02]  /*0420*/  FSETP.GTU.FTZ.AND P1, PT, |R3|, +INF , PT ;  /* 0x7f8000000300780b */ /* 0x000fe40003f3c200 */
[----:B------:R-:W-:-:S04]  /*0430*/  FSETP.GTU.FTZ.AND P0, PT, |R0|, +INF , PT ;  /* 0x7f8000000000780b */ /* 0x000fc80003f1c200 */
[----:B------:R-:W-:-:S13]  /*0440*/  PLOP3.LUT P0, PT, P0, P1, PT, 0xf8, 0x8f ;  /* 0x00000000008f781c */ /* 0x000fda0000703f70 */
[----:B------:R-:W-:Y:S05]  /*0450*/  @P0 BRA `(.L_x_5) ;  /* 0x00000004004c0947 */ /* 0x000fea0003800000 */
[----:B------:R-:W-:-:S13]  /*0460*/  LOP3.LUT P0, RZ, R18, 0x7fffffff, R17, 0xc8, !PT ;  /* 0x7fffffff12ff7812 */ /* 0x000fda000780c811 */
[----:B------:R-:W-:Y:S05]  /*0470*/  @!P0 BRA `(.L_x_6) ;  /* 0x00000004003c8947 */ /* 0x000fea0003800000 */
[C---:B------:R-:W-:Y:S02]  /*0480*/  FSETP.NEU.FTZ.AND P2, PT, |R0|.reuse, +INF , PT ;  /* 0x7f8000000000780b */ /* 0x040fe40003f5d200 */
[----:B------:R-:W-:Y:S02]  /*0490*/  FSETP.NEU.FTZ.AND P1, PT, |R3|, +INF , PT ;  /* 0x7f8000000300780b */ /* 0x000fe40003f3d200 */
[----:B------:R-:W-:-:S11]  /*04a0*/  FSETP.NEU.FTZ.AND P0, PT, |R0|, +INF , PT ;  /* 0x7f8000000000780b */ /* 0x000fd60003f1d200 */
[----:B------:R-:W-:Y:S05]  /*04b0*/  @!P1 BRA !P2, `(.L_x_6) ;  /* 0x00000004002c9947 */ /* 0x000fea0005000000 */
[----:B------:R-:W-:-:S04]  /*04c0*/  LOP3.LUT P2, RZ, R17, 0x7fffffff, RZ, 0xc0, !PT ;  /* 0x7fffffff11ff7812 */ /* 0x000fc8000784c0ff */
[----:B------:R-:W-:-:S13]  /*04d0*/  PLOP3.LUT P1, PT, P1, P2, PT, 0x2f, 0xf2 ;  /* 0x0000000000f2781c */ /* 0x000fda0000f24577 */
[----:B------:R-:W-:Y:S05]  /*04e0*/  @P1 BRA `(.L_x_7) ;  /* 0x0000000400181947 */ /* 0x000fea0003800000 */
[----:B------:R-:W-:-:S04]  /*04f0*/  LOP3.LUT P1, RZ, R18, 0x7fffffff, RZ, 0xc0, !PT ;  /* 0x7fffffff12ff7812 */ /* 0x000fc8000782c0ff */
[----:B------:R-:W-:-:S13]  /*0500*/  PLOP3.LUT P0, PT, P0, P1, PT, 0x2f, 0xf2 ;  /* 0x0000000000f2781c */ /* 0x000fda0000702577 */
[----:B------:R-:W-:Y:S05]  /*0510*/  @P0 BRA `(.L_x_8) ;  /* 0x0000000400000947 */ /* 0x000fea0003800000 */
[----:B------:R-:W-:Y:S02]  /*0520*/  ISETP.GE.AND P0, PT, R21, RZ, PT ;  /* 0x000000ff1500720c */ /* 0x000fe40003f06270 */
[----:B------:R-:W-:-:S11]  /*0530*/  ISETP.GE.AND P1, PT, R19, RZ, PT ;  /* 0x000000ff1300720c */ /* 0x000fd60003f26270 */
[----:B------:R-:W-:Y:S02]  /*0540*/  @P0 IMAD.MOV.U32 R16, RZ, RZ, RZ ;  /* 0x000000ffff100224 */ /* 0x000fe400078e00ff */
[----:B------:R-:W-:Y:S01]  /*0550*/  @!P0 FFMA R17, R0, 1.84467440737095516160e+19, RZ ;  /* 0x5f80000000118823 */ /* 0x000fe200000000ff */
[----:B------:R-:W-:Y:S02]  /*0560*/  @!P0 IMAD.MOV.U32 R16, RZ, RZ, -0x40 ;  /* 0xffffffc0ff108424 */ /* 0x000fe400078e00ff */
[----:B------:R-:W-:Y:S02]  /*0570*/  @!P1 FFMA R18, R3, 1.84467440737095516160e+19, RZ ;  /* 0x5f80000003129823 */ /* 0x000fe400000000ff */
[----:B------:R-:W-:-:S07]  /*0580*/  @!P1 VIADD R16, R16, 0x40 ;  /* 0x0000004010109836 */ /* 0x000fce0000000000 */
.L_x_4:
[----:B------:R-:W-:Y:S01]  /*0590*/  LEA R19, R15, 0xc0800000, 0x17 ;  /* 0xc08000000f137811 */ /* 0x000fe200078eb8ff */
[----:B------:R-:W-:Y:S01]  /*05a0*/  VIADD R20, R20, 0xffffff81 ;  /* 0xffffff8114147836 */ /* 0x000fe20000000000 */
[----:B------:R-:W-:Y:S03]  /*05b0*/  BSSY.RECONVERGENT B2, `(.L_x_9) ;  /* 0x0000035000027945 */ /* 0x000fe60003800200 */
[----:B------:R-:W-:Y:S02]  /*05c0*/  IMAD.IADD R19, R18, 0x1, -R19 ;  /* 0x0000000112137824 */ /* 0x000fe400078e0a13 */
[C---:B------:R-:W-:Y:S02]  /*05d0*/  IMAD R0, R20.reuse, -0x800000, R17 ;  /* 0xff80000014007824 */ /* 0x040fe400078e0211 */
[----:B------:R0:W1:Y:S01]  /*05e0*/  MUFU.RCP R18, R19 ;  /* 0x0000001300127308 */ /* 0x0000620000001000 */
[----:B------:R-:W-:Y:S01]  /*05f0*/  FADD.FTZ R21, -R19, -RZ ;  /* 0x800000ff13157221 */ /* 0x000fe20000010100 */
[----:B0-----:R-:W-:-:S05]  /*0600*/  IADD3 R19, PT, PT, R20, 0x7f, -R15 ;  /* 0x0000007f14137810 */ /* 0x001fca0007ffe80f */
[----:B------:R-:W-:Y:S02]  /*0610*/  IMAD.IADD R19, R19, 0x1, R16 ;  /* 0x0000000113137824 */ /* 0x000fe400078e0210 */
[----:B-1----:R-:W-:-:S04]  /*0620*/  FFMA R23, R18, R21, 1 ;  /* 0x3f80000012177423 */ /* 0x002fc80000000015 */
[----:B------:R-:W-:-:S04]  /*0630*/  FFMA R17, R18, R23, R18 ;  /* 0x0000001712117223 */ /* 0x000fc80000000012 */
[----:B------:R-:W-:-:S04]  /*0640*/  FFMA R18, R0, R17, RZ ;  /* 0x0000001100127223 */ /* 0x000fc800000000ff */
[----:B------:R-:W-:-:S04]  /*0650*/  FFMA R22, R21, R18, R0 ;  /* 0x0000001215167223 */ /* 0x000fc80000000000 */
[----:B------:R-:W-:-:S04]  /*0660*/  FFMA R18, R17, R22, R18 ;  /* 0x0000001611127223 */ /* 0x000fc80000000012 */
[----:B------:R-:W-:-:S04]  /*0670*/  FFMA R21, R21, R18, R0 ;  /* 0x0000001215157223 */ /* 0x000fc80000000000 */
[----:B------:R-:W-:-:S05]  /*0680*/  FFMA R0, R17, R21, R18 ;  /* 0x0000001511007223 */ /* 0x000fca0000000012 */
[----:B------:R-:W-:-:S04]  /*0690*/  SHF.R.U32.HI R15, RZ, 0x17, R0 ;  /* 0x00000017ff0f7819 */ /* 0x000fc80000011600 */
[----:B------:R-:W-:-:S05]  /*06a0*/  LOP3.LUT R15, R15, 0xff, RZ, 0xc0, !PT ;  /* 0x000000ff0f0f7812 */ /* 0x000fca00078ec0ff */
[----:B------:R-:W-:-:S04]  /*06b0*/  IMAD.IADD R20, R15, 0x1, R19 ;  /* 0x000000010f147824 */ /* 0x000fc800078e0213 */
[----:B------:R-:W-:-:S05]  /*06c0*/  VIADD R15, R20, 0xffffffff ;  /* 0xffffffff140f7836 */ /* 0x000fca0000000000 */
[----:B------:R-:W-:-:S13]  /*06d0*/  ISETP.GE.U32.AND P0, PT, R15, 0xfe, PT ;  /* 0x000000fe0f00780c */ /* 0x000fda0003f06070 */
[----:B------:R-:W-:Y:S05]  /*06e0*/  @!P0 BRA `(.L_x_10) ;  /* 0x0000000000808947 */ /* 0x000fea0003800000 */
[----:B------:R-:W-:-:S13]  /*06f0*/  ISETP.GT.AND P0, PT, R20, 0xfe, PT ;  /* 0x000000fe1400780c */ /* 0x000fda0003f04270 */
[----:B------:R-:W-:Y:S05]  /*0700*/  @P0 BRA `(.L_x_11) ;  /* 0x00000000006c0947 */ /* 0x000fea0003800000 */
[----:B------:R-:W-:-:S13]  /*0710*/  ISETP.GE.AND P0, PT, R20, 0x1, PT ;  /* 0x000000011400780c */ /* 0x000fda0003f06270 */
[----:B------:R-:W-:Y:S05]  /*0720*/  @P0 BRA `(.L_x_12) ;  /* 0x0000000000740947 */ /* 0x000fea0003800000 */
[----:B------:R-:W-:Y:S02]  /*0730*/  ISETP.GE.AND P0, PT, R20, -0x18, PT ;  /* 0xffffffe81400780c */ /* 0x000fe40003f06270 */
[----:B------:R-:W-:-:S11]  /*0740*/  LOP3.LUT R0, R0, 0x80000000, RZ, 0xc0, !PT ;  /* 0x8000000000007812 */ /* 0x000fd600078ec0ff */
[----:B------:R-:W-:Y:S05]  /*0750*/  @!P0 BRA `(.L_x_12) ;  /* 0x0000000000688947 */ /* 0x000fea0003800000 */
[-C--:B------:R-:W-:Y:S01]  /*0760*/  FFMA.RZ R15, R17, R21.reuse, R18 ;  /* 0x00000015110f7223 */ /* 0x080fe2000000c012 */
[----:B------:R-:W-:Y:S01]  /*0770*/  IMAD.MOV R19, RZ, RZ, -R20 ;  /* 0x000000ffff137224 */ /* 0x000fe200078e0a14 */
[C---:B------:R-:W-:Y:S02]  /*0780*/  ISETP.NE.AND P2, PT, R20.reuse, RZ, PT ;  /* 0x000000ff1400720c */ /* 0x040fe40003f45270 */
[C---:B------:R-:W-:Y:S02]  /*0790*/  ISETP.NE.AND P1, PT, R20.reuse, RZ, PT ;  /* 0x000000ff1400720c */ /* 0x040fe40003f25270 */
[----:B------:R-:W-:Y:S01]  /*07a0*/  LOP3.LUT R16, R15, 0x7fffff, RZ, 0xc0, !PT ;  /* 0x007fffff0f107812 */ /* 0x000fe200078ec0ff */
[CCC-:B------:R-:W-:Y:S01]  /*07b0*/  FFMA.RP R15, R17.reuse, R21.reuse, R18.reuse ;  /* 0x00000015110f7223 */ /* 0x1c0fe20000008012 */
[----:B------:R-:W-:Y:S01]  /*07c0*/  FFMA.RM R18, R17, R21, R18 ;  /* 0x0000001511127223 */ /* 0x000fe20000004012 */
[----:B------:R-:W-:Y:S01]  /*07d0*/  VIADD R17, R20, 0x20 ;  /* 0x0000002014117836 */ /* 0x000fe20000000000 */
[----:B------:R-:W-:-:S03]  /*07e0*/  LOP3.LUT R16, R16, 0x800000, RZ, 0xfc, !PT ;  /* 0x0080000010107812 */ /* 0x000fc600078efcff */
[----:B------:R-:W-:Y:S02]  /*07f0*/  FSETP.NEU.FTZ.AND P0, PT, R15, R18, PT ;  /* 0x000000120f00720b */ /* 0x000fe40003f1d000 */
[----:B------:R-:W-:Y:S02]  /*0800*/  SHF.L.U32 R17, R16, R17, RZ ;  /* 0x0000001110117219 */ /* 0x000fe400000006ff */
[----:B------:R-:W-:Y:S02]  /*0810*/  SEL R15, R19, RZ, P2 ;  /* 0x000000ff130f7207 */ /* 0x000fe40001000000 */
[----:B------:R-:W-:Y:S02]  /*0820*/  ISETP.NE.AND P1, PT, R17, RZ, P1 ;  /* 0x000000ff1100720c */ /* 0x000fe40000f25270 */
[----:B------:R-:W-:Y:S02]  /*0830*/  SHF.R.U32.HI R15, RZ, R15, R16 ;  /* 0x0000000fff0f7219 */ /* 0x000fe40000011610 */
[----:B------:R-:W-:-:S02]  /*0840*/  PLOP3.LUT P0, PT, P0, P1, PT, 0xf8, 0x8f ;  /* 0x00000000008f781c */ /* 0x000fc40000703f70 */
[----:B------:R-:W-:Y:S02]  /*0850*/  SHF.R.U32.HI R17, RZ, 0x1, R15 ;  /* 0x00000001ff117819 */ /* 0x000fe4000001160f */
[----:B------:R-:W-:-:S04]  /*0860*/  SEL R16, RZ, 0x1, !P0 ;  /* 0x00000001ff107807 */ /* 0x000fc80004000000 */
[----:B------:R-:W-:-:S04]  /*0870*/  LOP3.LUT R16, R16, 0x1, R17, 0xf8, !PT ;  /* 0x0000000110107812 */ /* 0x000fc800078ef811 */
[----:B------:R-:W-:-:S05]  /*0880*/  LOP3.LUT R16, R16, R15, RZ, 0xc0, !PT ;  /* 0x0000000f10107212 */ /* 0x000fca00078ec0ff */
[----:B------:R-:W-:-:S05]  /*0890*/  IMAD.IADD R17, R17, 0x1, R16 ;  /* 0x0000000111117824 */ /* 0x000fca00078e0210 */
[----:B------:R-:W-:Y:S01]  /*08a0*/  LOP3.LUT R0, R17, R0, RZ, 0xfc, !PT ;  /* 0x0000000011007212 */ /* 0x000fe200078efcff */
[----:B------:R-:W-:Y:S06]  /*08b0*/  BRA `(.L_x_12) ;  /* 0x0000000000107947 */ /* 0x000fec0003800000 */
.L_x_11:
[----:B------:R-:W-:-:S04]  /*08c0*/  LOP3.LUT R0, R0, 0x80000000, RZ, 0xc0, !PT ;  /* 0x8000000000007812 */ /* 0x000fc800078ec0ff */
[----:B------:R-:W-:Y:S01]  /*08d0*/  LOP3.LUT R0, R0, 0x7f800000, RZ, 0xfc, !PT ;  /* 0x7f80000000007812 */ /* 0x000fe200078efcff */
[----:B------:R-:W-:Y:S06]  /*08e0*/  BRA `(.L_x_12) ;  /* 0x0000000000047947 */ /* 0x000fec0003800000 */
.L_x_10:
[----:B------:R-:W-:-:S07]  /*08f0*/  IMAD R0, R19, 0x800000, R0 ;  /* 0x0080000013007824 */ /* 0x000fce00078e0200 */
.L_x_12:
[----:B------:R-:W-:Y:S05]  /*0900*/  BSYNC.RECONVERGENT B2 ;  /* 0x0000000000027941 */ /* 0x000fea0003800200 */
.L_x_9:
[----:B------:R-:W-:Y:S05]  /*0910*/  BRA `(.L_x_13) ;  /* 0x0000000000207947 */ /* 0x000fea0003800000 */
.L_x_8:
[----:B------:R-:W-:-:S04]  /*0920*/  LOP3.LUT R0, R18, 0x80000000, R17, 0x48, !PT ;  /* 0x8000000012007812 */ /* 0x000fc800078e4811 */
[----:B------:R-:W-:Y:S01]  /*0930*/  LOP3.LUT R0, R0, 0x7f800000, RZ, 0xfc, !PT ;  /* 0x7f80000000007812 */ /* 0x000fe200078efcff */
[----:B------:R-:W-:Y:S06]  /*0940*/  BRA `(.L_x_13) ;  /* 0x0000000000147947 */ /* 0x000fec0003800000 */
.L_x_7:
[----:B------:R-:W-:Y:S01]  /*0950*/  LOP3.LUT R0, R18, 0x80000000, R17, 0x48, !PT ;  /* 0x8000000012007812 */ /* 0x000fe200078e4811 */
[----:B------:R-:W-:Y:S06]  /*0960*/  BRA `(.L_x_13) ;  /* 0x00000000000c7947 */ /* 0x000fec0003800000 */
.L_x_6:
[----:B------:R-:W0:Y:S01]  /*0970*/  MUFU.RSQ R0, -QNAN ;  /* 0xffc0000000007908 */ /* 0x000e220000001400 */
[----:B------:R-:W-:Y:S05]  /*0980*/  BRA `(.L_x_13) ;  /* 0x0000000000047947 */ /* 0x000fea0003800000 */
.L_x_5:
[----:B------:R-:W-:-:S07]  /*0990*/  FADD.FTZ R0, R0, R3 ;  /* 0x0000000300007221 */ /* 0x000fce0000010000 */
.L_x_13:
[----:B------:R-:W-:Y:S05]  /*09a0*/  BSYNC.RECONVERGENT B1 ;  /* 0x0000000000017941 */ /* 0x000fea0003800200 */
.L_x_3:
[----:B------:R-:W-:-:S04]  /*09b0*/  IMAD.MOV.U32 R15, RZ, RZ, 0x0 ;  /* 0x00000000ff0f7424 */ /* 0x000fc800078e00ff */
[----:B0-----:R-:W-:Y:S05]  /*09c0*/  RET.REL.NODEC R14 `(_Z22gpuHistogramFillSplitsPfiS_PiPjffi) ;  /* 0xfffffff40e8c7950 */ /* 0x001fea0003c3ffff */
.L_x_14:
[----:B------:R-:W-:-:S00]  /*09d0*/  BRA `(.L_x_14) ;  /* 0xfffffffc00fc7947 */ /* 0x000fc0000383ffff */
[----:B------:R-:W-:-:S00]  /*09e0*/  NOP ;  /* 0x0000000000007918 */ /* 0x000fc00000000000 */
        /* <DEDUP_REMOVED lines=9> */
.L_x_85:


//--------------------- .text._Z32gpuHistogramCalculateSplitsSizesPfiPiffi --------------------------
	.section	.text._Z32gpuHistogramCalculateSplitsSizesPfiPiffi,"ax",@progbits
	.align	128
        .global         _Z32gpuHistogramCalculateSplitsSizesPfiPiffi
        .type           _Z32gpuHistogramCalculateSplitsSizesPfiPiffi,@function
        .size           _Z32gpuHistogramCalculateSplitsSizesPfiPiffi,(.L_x_86 - _Z32gpuHistogramCalculateSplitsSizesPfiPiffi)
        .other          _Z32gpuHistogramCalculateSplitsSizesPfiPiffi,@"STO_CUDA_ENTRY STV_DEFAULT"
_Z32gpuHistogramCalculateSplitsSizesPfiPiffi:
.text._Z32gpuHistogramCalculateSplitsSizesPfiPiffi:
[----:B------:R-:W-:Y:S01]  /*0000*/  LDC R1, c[0x0][0x37c] ;  /* 0x0000df00ff017b82 */ /* 0x000fe20000000800 */
[----:B------:R-:W0:Y:S01]  /*0010*/  S2R R9, SR_CTAID.X ;  /* 0x0000000000097919 */ /* 0x000e220000002500 */
[----:B------:R-:W1:Y:S06]  /*0020*/  LDCU UR4, c[0x0][0x360] ;  /* 0x00006c00ff0477ac */ /* 0x000e6c0008000800 */
[----:B------:R-:W1:Y:S01]  /*0030*/  LDC R2, c[0x0][0x370] ;  /* 0x0000dc00ff027b82 */ /* 0x000e620000000800 */
[----:B------:R-:W0:Y:S01]  /*0040*/  S2R R0, SR_TID.X ;  /* 0x0000000000007919 */ /* 0x000e220000002100 */
[----:B------:R-:W2:Y:S01]  /*0050*/  LDCU UR5, c[0x0][0x388] ;  /* 0x00007100ff0577ac */ /* 0x000ea20008000800 */
[----:B-1----:R-:W-:-:S02]  /*0060*/  IMAD R2, R2, UR4, RZ ;  /* 0x0000000402027c24 */ /* 0x002fc4000f8e02ff */
[----:B0-----:R-:W-:-:S05]  /*0070*/  IMAD R9, R9, UR4, R0 ;  /* 0x0000000409097c24 */ /* 0x001fca000f8e0200 */
[----:B--2---:R-:W-:-:S13]  /*0080*/  ISETP.GE.AND P0, PT, R9, UR5, PT ;  /* 0x0000000509007c0c */ /* 0x004fda000bf06270 */
[----:B------:R-:W-:Y:S05]  /*0090*/  @P0 EXIT ;  /* 0x000000000000094d */ /* 0x000fea0003800000 */
[----:B------:R-:W0:Y:S01]  /*00a0*/  I2F.U32.RP R6, R2 ;  /* 0x0000000200067306 */ /* 0x000e220000209000 */
[C---:B------:R-:W-:Y:S01]  /*00b0*/  IMAD.IADD R0, R2.reuse, 0x1, R9 ;  /* 0x0000000102007824 */ /* 0x040fe200078e0209 */
[----:B------:R-:W-:Y:S01]  /*00c0*/  IADD3 R7, PT, PT, RZ, -R2, RZ ;  /* 0x80000002ff077210 */ /* 0x000fe20007ffe0ff */
[----:B------:R-:W1:Y:S01]  /*00d0*/  LDCU UR4, c[0x0][0x3a0] ;  /* 0x00007400ff0477ac */ /* 0x000e620008000800 */
[----:B------:R-:W-:Y:S01]  /*00e0*/  ISETP.NE.U32.AND P2, PT, R2, RZ, PT ;  /* 0x000000ff0200720c */ /* 0x000fe20003f45070 */
[----:B------:R-:W-:Y:S01]  /*00f0*/  BSSY B0, `(.L_x_15) ;  /* 0x000003f000007945 */ /* 0x000fe20003800000 */
[C---:B------:R-:W-:Y:S01]  /*0100*/  ISETP.GE.AND P0, PT, R0.reuse, UR5, PT ;  /* 0x0000000500007c0c */ /* 0x040fe2000bf06270 */
[----:B------:R-:W2:Y:S01]  /*0110*/  LDCU.64 UR6, c[0x0][0x358] ;  /* 0x00006b00ff0677ac */ /* 0x000ea20008000a00 */
[----:B------:R-:W-:Y:S02]  /*0120*/  VIMNMX R3, PT, PT, R0, UR5, !PT ;  /* 0x0000000500037c48 */ /* 0x000fe4000ffe0100 */
[----:B------:R-:W-:Y:S01]  /*0130*/  SEL R10, RZ, 0x1, P0 ;  /* 0x00000001ff0a7807 */ /* 0x000fe20000000000 */
[----:B------:R-:W3:Y:S03]  /*0140*/  LDCU UR5, c[0x0][0x398] ;  /* 0x00007300ff0577ac */ /* 0x000ee60008000800 */
[----:B------:R-:W-:Y:S01]  /*0150*/  IADD3 R3, PT, PT, R3, -R0, -R10 ;  /* 0x8000000003037210 */ /* 0x000fe20007ffe80a */
[----:B0-----:R-:W0:Y:S01]  /*0160*/  MUFU.RCP R6, R6 ;  /* 0x0000000600067308 */ /* 0x001e220000001000 */
[----:B------:R-:W4:Y:S01]  /*0170*/  LDCU UR8, c[0x0][0x398] ;  /* 0x00007300ff0877ac */ /* 0x000f220008000800 */
[----:B------:R-:W2:Y:S01]  /*0180*/  LDCU UR9, c[0x0][0x388] ;  /* 0x00007100ff0977ac */ /* 0x000ea20008000800 */
[----:B-1----:R-:W-:-:S06]  /*0190*/  UIADD3 UR4, UPT, UPT, UR4, -0x1, URZ ;  /* 0xffffffff04047890 */ /* 0x002fcc000fffe0ff */
[----:B------:R-:W-:Y:S01]  /*01a0*/  I2FP.F32.S32 R8, UR4 ;  /* 0x0000000400087c45 */ /* 0x000fe20008201400 */
[----:B0-----:R-:W-:-:S04]  /*01b0*/  VIADD R4, R6, 0xffffffe ;  /* 0x0ffffffe06047836 */ /* 0x001fc80000000000 */
[----:B------:R0:W1:Y:S02]  /*01c0*/  F2I.FTZ.U32.TRUNC.NTZ R5, R4 ;  /* 0x0000000400057305 */ /* 0x000064000021f000 */
[----:B0-----:R-:W-:Y:S02]  /*01d0*/  HFMA2 R4, -RZ, RZ, 0, 0 ;  /* 0x00000000ff047431 */ /* 0x001fe400000001ff */
[----:B-1----:R-:W-:-:S04]  /*01e0*/  IMAD R7, R7, R5, RZ ;  /* 0x0000000507077224 */ /* 0x002fc800078e02ff */
[----:B------:R-:W-:-:S06]  /*01f0*/  IMAD.HI.U32 R6, R5, R7, R4 ;  /* 0x0000000705067227 */ /* 0x000fcc00078e0004 */
[----:B------:R-:W-:Y:S02]  /*0200*/  IMAD.HI.U32 R5, R6, R3, RZ ;  /* 0x0000000306057227 */ /* 0x000fe400078e00ff */
[----:B------:R-:W0:Y:S02]  /*0210*/  LDC.64 R6, c[0x0][0x398] ;  /* 0x0000e600ff067b82 */ /* 0x000e240000000a00 */
[----:B------:R-:W-:-:S04]  /*0220*/  IMAD.MOV R0, RZ, RZ, -R5 ;  /* 0x000000ffff007224 */ /* 0x000fc800078e0a05 */
[----:B------:R-:W-:-:S05]  /*0230*/  IMAD R3, R2, R0, R3 ;  /* 0x0000000002037224 */ /* 0x000fca00078e0203 */
[----:B------:R-:W-:-:S13]  /*0240*/  ISETP.GE.U32.AND P0, PT, R3, R2, PT ;  /* 0x000000020300720c */ /* 0x000fda0003f06070 */
[----:B------:R-:W-:Y:S01]  /*0250*/  @P0 IADD3 R3, PT, PT, -R2, R3, RZ ;  /* 0x0000000302030210 */ /* 0x000fe20007ffe1ff */
[----:B------:R-:W-:-:S03]  /*0260*/  @P0 VIADD R5, R5, 0x1 ;  /* 0x0000000105050836 */ /* 0x000fc60000000000 */
[----:B------:R-:W-:Y:S01]  /*0270*/  ISETP.GE.U32.AND P1, PT, R3, R2, PT ;  /* 0x000000020300720c */ /* 0x000fe20003f26070 */
[----:B0-----:R-:W-:-:S12]  /*0280*/  FADD R3, R7, -R6 ;  /* 0x8000000607037221 */ /* 0x001fd80000000000 */
[----:B------:R-:W-:Y:S02]  /*0290*/  @P1 IADD3 R5, PT, PT, R5, 0x1, RZ ;  /* 0x0000000105051810 */ /* 0x000fe40007ffe0ff */
[----:B------:R-:W-:-:S05]  /*02a0*/  @!P2 LOP3.LUT R5, RZ, R2, RZ, 0x33, !PT ;  /* 0x00000002ff05a212 */ /* 0x000fca00078e33ff */
[----:B------:R-:W-:-:S05]  /*02b0*/  IMAD.IADD R10, R10, 0x1, R5 ;  /* 0x000000010a0a7824 */ /* 0x000fca00078e0205 */
[----:B------:R-:W-:-:S04]  /*02c0*/  LOP3.LUT R0, R10, 0x3, RZ, 0xc0, !PT ;  /* 0x000000030a007812 */ /* 0x000fc800078ec0ff */
[----:B------:R-:W-:-:S13]  /*02d0*/  ISETP.NE.AND P0, PT, R0, 0x3, PT ;  /* 0x000000030000780c */ /* 0x000fda0003f05270 */
[----:B--234-:R-:W-:Y:S05]  /*02e0*/  @!P0 BRA `(.L_x_16) ;  /* 0x00000000007c8947 */ /* 0x01cfea0003800000 */
[----:B------:R-:W0:Y:S01]  /*02f0*/  LDC.64 R6, c[0x0][0x390] ;  /* 0x0000e400ff067b82 */ /* 0x000e220000000a00 */
[----:B------:R-:W-:-:S04]  /*0300*/  IADD3 R0, PT, PT, R10, 0x1, RZ ;  /* 0x000000010a007810 */ /* 0x000fc80007ffe0ff */
[----:B------:R-:W-:-:S03]  /*0310*/  LOP3.LUT R0, R0, 0x3, RZ, 0xc0, !PT ;  /* 0x0000000300007812 */ /* 0x000fc600078ec0ff */
[----:B------:R-:W1:Y:S02]  /*0320*/  LDC.64 R4, c[0x0][0x380] ;  /* 0x0000e000ff047b82 */ /* 0x000e640000000a00 */
[----:B------:R-:W-:-:S07]  /*0330*/  IMAD.MOV R11, RZ, RZ, -R0 ;  /* 0x000000ffff0b7224 */ /* 0x000fce00078e0a00 */
.L_x_19:
[----:B-12---:R-:W-:-:S05]  /*0340*/  IMAD.WIDE R12, R9, 0x4, R4 ;  /* 0x00000004090c7825 */ /* 0x006fca00078e0204 */
[----:B------:R-:W2:Y:S01]  /*0350*/  LDG.E R0, desc[UR6][R12.64] ;  /* 0x000000060c007981 */ /* 0x000ea2000c1e1900 */
[----:B------:R-:W1:Y:S01]  /*0360*/  MUFU.RCP R14, R3 ;  /* 0x00000003000e7308 */ /* 0x000e620000001000 */
[----:B------:R-:W-:Y:S05]  /*0370*/  YIELD ;  /* 0x0000000000007946 */ /* 0x000fea0003800000 */
[----:B------:R-:W-:Y:S01]  /*0380*/  BSSY.RECONVERGENT B1, `(.L_x_17) ;  /* 0x000000c000017945 */ /* 0x000fe20003800200 */
[----:B-1----:R-:W-:-:S04]  /*0390*/  FFMA R15, -R3, R14, 1 ;  /* 0x3f800000030f7423 */ /* 0x002fc8000000010e */
[----:B------:R-:W-:Y:S01]  /*03a0*/  FFMA R15, R14, R15, R14 ;  /* 0x0000000f0e0f7223 */ /* 0x000fe2000000000e */
[----:B--2---:R-:W-:-:S04]  /*03b0*/  FADD R0, R0, -UR5 ;  /* 0x8000000500007e21 */ /* 0x004fc80008000000 */
[----:B------:R-:W1:Y:S01]  /*03c0*/  FCHK P0, R0, R3 ;  /* 0x0000000300007302 */ /* 0x000e620000000000 */
[----:B------:R-:W-:-:S04]  /*03d0*/  FFMA R14, R0, R15, RZ ;  /* 0x0000000f000e7223 */ /* 0x000fc800000000ff */
[----:B------:R-:W-:-:S04]  /*03e0*/  FFMA R16, -R3, R14, R0 ;  /* 0x0000000e03107223 */ /* 0x000fc80000000100 */
[----:B------:R-:W-:Y:S01]  /*03f0*/  FFMA R15, R15, R16, R14 ;  /* 0x000000100f0f7223 */ /* 0x000fe2000000000e */
[----:B-1----:R-:W-:Y:S06]  /*0400*/  @!P0 BRA `(.L_x_18) ;  /* 0x00000000000c8947 */ /* 0x002fec0003800000 */
[----:B------:R-:W-:-:S07]  /*0410*/  MOV R14, 0x430 ;  /* 0x00000430000e7802 */ /* 0x000fce0000000f00 */
[----:B0-----:R-:W-:Y:S05]  /*0420*/  CALL.REL.NOINC `($__internal_1_$__cuda_sm3x_div_rn_noftz_f32_slowpath) ;  /* 0x0000000400b47944 */ /* 0x001fea0003c00000 */
[----:B------:R-:W-:-:S07]  /*0430*/  MOV R15, R0 ;  /* 0x00000000000f7202 */ /* 0x000fce0000000f00 */
.L_x_18:
[----:B------:R-:W-:Y:S05]  /*0440*/  BSYNC.RECONVERGENT B1 ;  /* 0x0000000000017941 */ /* 0x000fea0003800200 */
.L_x_17:
[----:B------:R-:W-:Y:S01]  /*0450*/  FMUL R15, R8, R15 ;  /* 0x0000000f080f7220 */ /* 0x000fe20000400000 */
[----:B------:R-:W-:-:S03]  /*0460*/  IMAD.MOV.U32 R17, RZ, RZ, 0x1 ;  /* 0x00000001ff117424 */ /* 0x000fc600078e00ff */
[----:B------:R-:W0:Y:S01]  /*0470*/  F2I.TRUNC.NTZ R13, R15 ;  /* 0x0000000f000d7305 */ /* 0x000e22000020f100 */
[----:B------:R-:W-:-:S04]  /*0480*/  IADD3 R11, PT, PT, R11, 0x1, RZ ;  /* 0x000000010b0b7810 */ /* 0x000fc80007ffe0ff */
[----:B------:R-:W-:Y:S01]  /*0490*/  ISETP.NE.AND P0, PT, R11, RZ, PT ;  /* 0x000000ff0b00720c */ /* 0x000fe20003f05270 */
[----:B------:R-:W-:Y:S02]  /*04a0*/  IMAD.IADD R9, R2, 0x1, R9 ;  /* 0x0000000102097824 */ /* 0x000fe400078e0209 */
[----:B0-----:R-:W-:-:S05]  /*04b0*/  IMAD.WIDE R12, R13, 0x4, R6 ;  /* 0x000000040d0c7825 */ /* 0x001fca00078e0206 */
[----:B------:R2:W-:Y:S05]  /*04c0*/  REDG.E.ADD.STRONG.GPU desc[UR6][R12.64], R17 ;  /* 0x000000110c00798e */ /* 0x0005ea000c12e106 */
[----:B------:R-:W-:Y:S05]  /*04d0*/  @P0 BRA `(.L_x_19) ;  /* 0xfffffffc00980947 */ /* 0x000fea000383ffff */
.L_x_16:
[----:B------:R-:W-:Y:S05]  /*04e0*/  BSYNC B0 ;  /* 0x0000000000007941 */ /* 0x000fea0003800000 */
.L_x_15:
[----:B------:R-:W0:Y:S01]  /*04f0*/  LDC.64 R6, c[0x0][0x390] ;  /* 0x0000e400ff067b82 */ /* 0x000e220000000a00 */
[----:B------:R-:W-:-:S07]  /*0500*/  ISETP.GE.U32.AND P0, PT, R10, 0x3, PT ;  /* 0x000000030a00780c */ /* 0x000fce0003f06070 */
[----:B------:R-:W1:Y:S06]  /*0510*/  LDC.64 R4, c[0x0][0x380] ;  /* 0x0000e000ff047b82 */ /* 0x000e6c0000000a00 */
[----:B------:R-:W-:Y:S05]  /*0520*/  @!P0 EXIT ;  /* 0x000000000000894d */ /* 0x000fea0003800000 */
.L_x_28:
[----:B-1-3--:R-:W-:-:S05]  /*0530*/  IMAD.WIDE R10, R9, 0x4, R4 ;  /* 0x00000004090a7825 */ /* 0x00afca00078e0204 */
[----:B--2---:R-:W2:Y:S01]  /*0540*/  LDG.E R12, desc[UR6][R10.64] ;  /* 0x000000060a0c7981 */ /* 0x004ea2000c1e1900 */
        /* <DEDUP_REMOVED lines=11> */
[----:B------:R-:W-:Y:S02]  /*0600*/  MOV R0, R14 ;  /* 0x0000000e00007202 */ /* 0x000fe40000000f00 */
[----:B------:R-:W-:-:S07]  /*0610*/  MOV R14, 0x630 ;  /* 0x00000630000e7802 */ /* 0x000fce0000000f00 */
[----:B0-----:R-:W-:Y:S05]  /*0620*/  CALL.REL.NOINC `($__internal_1_$__cuda_sm3x_div_rn_noftz_f32_slowpath) ;  /* 0x0000000400347944 */ /* 0x001fea0003c00000 */
[----:B------:R-:W-:-:S07]  /*0630*/  IMAD.MOV.U32 R13, RZ, RZ, R0 ;  /* 0x000000ffff0d7224 */ /* 0x000fce00078e0000 */
.L_x_21:
[----:B------:R-:W-:Y:S05]  /*0640*/  BSYNC.RECONVERGENT B0 ;  /* 0x0000000000007941 */ /* 0x000fea0003800200 */
.L_x_20:
[----:B------:R-:W-:Y:S01]  /*0650*/  FMUL R14, R8, R13 ;  /* 0x0000000d080e7220 */ /* 0x000fe20000400000 */
[----:B------:R-:W-:Y:S02]  /*0660*/  HFMA2 R17, -RZ, RZ, 0, 5.9604644775390625e-08 ;  /* 0x00000001ff117431 */ /* 0x000fe400000001ff */
[----:B------:R-:W-:Y:S01]  /*0670*/  IMAD.WIDE R10, R2, 0x4, R10 ;  /* 0x00000004020a7825 */ /* 0x000fe200078e020a */
[----:B------:R-:W0:Y:S03]  /*0680*/  F2I.TRUNC.NTZ R13, R14 ;  /* 0x0000000e000d7305 */ /* 0x000e26000020f100 */
[----:B0-----:R-:W-:-:S05]  /*0690*/  IMAD.WIDE R12, R13, 0x4, R6 ;  /* 0x000000040d0c7825 */ /* 0x001fca00078e0206 */
[----:B------:R0:W-:Y:S04]  /*06a0*/  REDG.E.ADD.STRONG.GPU desc[UR6][R12.64], R17 ;  /* 0x000000110c00798e */ /* 0x0001e8000c12e106 */
[----:B------:R-:W2:Y:S01]  /*06b0*/  LDG.E R0, desc[UR6][R10.64] ;  /* 0x000000060a007981 */ /* 0x000ea2000c1e1900 */
[----:B------:R-:W1:Y:S01]  /*06c0*/  MUFU.RCP R18, R3 ;  /* 0x0000000300127308 */ /* 0x000e620000001000 */
[----:B------:R-:W-:Y:S01]  /*06d0*/  BSSY.RECONVERGENT B0, `(.L_x_22) ;  /* 0x000000d000007945 */ /* 0x000fe20003800200 */
[----:B-1----:R-:W-:Y:S01]  /*06e0*/  FFMA R15, -R3, R18, 1 ;  /* 0x3f800000030f7423 */ /* 0x002fe20000000112 */
[----:B--2---:R-:W-:-:S03]  /*06f0*/  FADD R16, R0, -UR8 ;  /* 0x8000000800107e21 */ /* 0x004fc60008000000 */
[----:B------:R-:W-:Y:S02]  /*0700*/  FFMA R0, R18, R15, R18 ;  /* 0x0000000f12007223 */ /* 0x000fe40000000012 */
[----:B------:R-:W1:Y:S02]  /*0710*/  FCHK P0, R16, R3 ;  /* 0x0000000310007302 */ /* 0x000e640000000000 */
[----:B------:R-:W-:-:S04]  /*0720*/  FFMA R14, R0, R16, RZ ;  /* 0x00000010000e7223 */ /* 0x000fc800000000ff */
[----:B------:R-:W-:-:S04]  /*0730*/  FFMA R15, -R3, R14, R16 ;  /* 0x0000000e030f7223 */ /* 0x000fc80000000110 */
[----:B------:R-:W-:Y:S01]  /*0740*/  FFMA R15, R0, R15, R14 ;  /* 0x0000000f000f7223 */ /* 0x000fe2000000000e */
[----:B01----:R-:W-:Y:S06]  /*0750*/  @!P0 BRA `(.L_x_23) ;  /* 0x0000000000108947 */ /* 0x003fec0003800000 */
[----:B------:R-:W-:Y:S01]  /*0760*/  IMAD.MOV.U32 R0, RZ, RZ, R16 ;  /* 0x000000ffff007224 */ /* 0x000fe200078e0010 */
[----:B------:R-:W-:-:S07]  /*0770*/  MOV R14, 0x790 ;  /* 0x00000790000e7802 */ /* 0x000fce0000000f00 */
[----:B------:R-:W-:Y:S05]  /*0780*/  CALL.REL.NOINC `($__internal_1_$__cuda_sm3x_div_rn_noftz_f32_slowpath) ;  /* 0x0000000000dc7944 */ /* 0x000fea0003c00000 */
[----:B------:R-:W-:-:S07]  /*0790*/  MOV R15, R0 ;  /* 0x00000000000f7202 */ /* 0x000fce0000000f00 */
.L_x_23:
[----:B------:R-:W-:Y:S05]  /*07a0*/  BSYNC.RECONVERGENT B0 ;  /* 0x0000000000007941 */ /* 0x000fea0003800200 */
.L_x_22:
[----:B------:R-:W-:Y:S01]  /*07b0*/  FMUL R15, R8, R15 ;  /* 0x0000000f080f7220 */ /* 0x000fe20000400000 */
[----:B------:R-:W-:Y:S02]  /*07c0*/  IMAD.MOV.U32 R17, RZ, RZ, 0x1 ;  /* 0x00000001ff117424 */ /* 0x000fe400078e00ff */
        /* <DEDUP_REMOVED lines=15> */
[----:B------:R-:W-:Y:S02]  /*08c0*/  MOV R0, R16 ;  /* 0x0000001000007202 */ /* 0x000fe40000000f00 */
[----:B------:R-:W-:-:S07]  /*08d0*/  MOV R14, 0x8f0 ;  /* 0x000008f0000e7802 */ /* 0x000fce0000000f00 */
[----:B------:R-:W-:Y:S05]  /*08e0*/  CALL.REL.NOINC `($__internal_1_$__cuda_sm3x_div_rn_noftz_f32_slowpath) ;  /* 0x0000000000847944 */ /* 0x000fea0003c00000 */
[----:B------:R-:W-:-:S07]  /*08f0*/  IMAD.MOV.U32 R15, RZ, RZ, R0 ;  /* 0x000000ffff0f7224 */ /* 0x000fce00078e0000 */
.L_x_25:
[----:B------:R-:W-:Y:S05]  /*0900*/  BSYNC.RECONVERGENT B0 ;  /* 0x0000000000007941 */ /* 0x000fea0003800200 */
.L_x_24:
        /* <DEDUP_REMOVED lines=21> */
.L_x_27:
[----:B------:R-:W-:Y:S05]  /*0a60*/  BSYNC.RECONVERGENT B0 ;  /* 0x0000000000007941 */ /* 0x000fea0003800200 */
.L_x_26:
[----:B------:R-:W-:Y:S01]  /*0a70*/  FMUL R15, R8, R15 ;  /* 0x0000000f080f7220 */ /* 0x000fe20000400000 */
[----:B------:R-:W-:-:S03]  /*0a80*/  IMAD.MOV.U32 R13, RZ, RZ, 0x1 ;  /* 0x00000001ff0d7424 */ /* 0x000fc600078e00ff */
[----:B------:R-:W0:Y:S01]  /*0a90*/  F2I.TRUNC.NTZ R11, R15 ;  /* 0x0000000f000b7305 */ /* 0x000e22000020f100 */
[----:B------:R-:W-:-:S04]  /*0aa0*/  LEA R9, R2, R9, 0x2 ;  /* 0x0000000902097211 */ /* 0x000fc800078e10ff */
[----:B------:R-:W-:Y:S01]  /*0ab0*/  ISETP.GE.AND P0, PT, R9, UR9, PT ;  /* 0x0000000909007c0c */ /* 0x000fe2000bf06270 */
[----:B0-----:R-:W-:-:S05]  /*0ac0*/  IMAD.WIDE R10, R11, 0x4, R6 ;  /* 0x000000040b0a7825 */ /* 0x001fca00078e0206 */
[----:B------:R3:W-:Y:S07]  /*0ad0*/  REDG.E.ADD.STRONG.GPU desc[UR6][R10.64], R13 ;  /* 0x0000000d0a00798e */ /* 0x0007ee000c12e106 */
[----:B------:R-:W-:Y:S05]  /*0ae0*/  @!P0 BRA `(.L_x_28) ;  /* 0xfffffff800908947 */ /* 0x000fea000383ffff */
[----:B------:R-:W-:Y:S05]  /*0af0*/  EXIT ;  /* 0x000000000000794d */ /* 0x000fea0003800000 */
        .weak           $__internal_1_$__cuda_sm3x_div_rn_noftz_f32_slowpath
        .type           $__internal_1_$__cuda_sm3x_div_rn_noftz_f32_slowpath,@function
        .size           $__internal_1_$__cuda_sm3x_div_rn_noftz_f32_slowpath,(.L_x_86 - $__internal_1_$__cuda_sm3x_div_rn_noftz_f32_slowpath)
$__internal_1_$__cuda_sm3x_div_rn_noftz_f32_slowpath:
[--C-:B------:R-:W-:Y:S01]  /*0b00*/  SHF.R.U32.HI R13, RZ, 0x17, R3.reuse ;  /* 0x00000017ff0d7819 */ /* 0x100fe20000011603 */
[----:B------:R-:W-:Y:S01]  /*0b10*/  BSSY.RECONVERGENT B2, `(.L_x_29) ;  /* 0x0000063000027945 */ /* 0x000fe20003800200 */
[----:B------:R-:W-:Y:S01]  /*0b20*/  SHF.R.U32.HI R16, RZ, 0x17, R0 ;  /* 0x00000017ff107819 */ /* 0x000fe20000011600 */
[----:B------:R-:W-:Y:S01]  /*0b30*/  IMAD.MOV.U32 R19, RZ, RZ, R3 ;  /* 0x000000ffff137224 */ /* 0x000fe200078e0003 */
[----:B------:R-:W-:Y:S02]  /*0b40*/  LOP3.LUT R13, R13, 0xff, RZ, 0xc0, !PT ;  /* 0x000000ff0d0d7812 */ /* 0x000fe400078ec0ff */
[----:B------:R-:W-:-:S03]  /*0b50*/  LOP3.LUT R16, R16, 0xff, RZ, 0xc0, !PT ;  /* 0x000000ff10107812 */ /* 0x000fc600078ec0ff */
[----:B------:R-:W-:Y:S01]  /*0b60*/  VIADD R17, R13, 0xffffffff ;  /* 0xffffffff0d117836 */ /* 0x000fe20000000000 */
[----:B------:R-:W-:-:S04]  /*0b70*/  IADD3 R15, PT, PT, R16, -0x1, RZ ;  /* 0xffffffff100f7810 */ /* 0x000fc80007ffe0ff */
[----:B------:R-:W-:-:S04]  /*0b80*/  ISETP.GT.U32.AND P0, PT, R17, 0xfd, PT ;  /* 0x000000fd1100780c */ /* 0x000fc80003f04070 */
[----:B------:R-:W-:-:S13]  /*0b90*/  ISETP.GT.U32.OR P0, PT, R15, 0xfd, P0 ;  /* 0x000000fd0f00780c */ /* 0x000fda0000704470 */
[----:B------:R-:W-:Y:S01]  /*0ba0*/  @!P0 MOV R12, RZ ;  /* 0x000000ff000c8202 */ /* 0x000fe20000000f00 */
        /* <DEDUP_REMOVED lines=19> */
[----:B------:R-:W-:Y:S01]  /*0ce0*/  @P0 IMAD.MOV.U32 R12, RZ, RZ, RZ ;  /* 0x000000ffff0c0224 */ /* 0x000fe200078e00ff */
[----:B------:R-:W-:Y:S01]  /*0cf0*/  @!P0 MOV R12, 0xffffffc0 ;  /* 0xffffffc0000c8802 */ /* 0x000fe20000000f00 */
[----:B------:R-:W-:Y:S01]  /*0d00*/  @!P0 FFMA R0, R0, 1.84467440737095516160e+19, RZ ;  /* 0x5f80000000008823 */ /* 0x000fe200000000ff */
[----:B------:R-:W-:-:S03]  /*0d10*/  @!P1 FFMA R19, R3, 1.84467440737095516160e+19, RZ ;  /* 0x5f80000003139823 */ /* 0x000fc600000000ff */
[----:B------:R-:W-:-:S07]  /*0d20*/  @!P1 VIADD R12, R12, 0x40 ;  /* 0x000000400c0c9836 */ /* 0x000fce0000000000 */
.L_x_30:
[----:B------:R-:W-:Y:S01]  /*0d30*/  LEA R18, R13, 0xc0800000, 0x17 ;  /* 0xc08000000d127811 */ /* 0x000fe200078eb8ff */
[----:B------:R-:W-:Y:S01]  /*0d40*/  VIADD R16, R16, 0xffffff81 ;  /* 0xffffff8110107836 */ /* 0x000fe20000000000 */
[----:B------:R-:W-:Y:S02]  /*0d50*/  BSSY.RECONVERGENT B3, `(.L_x_35) ;  /* 0x0000035000037945 */ /* 0x000fe40003800200 */
[----:B------:R-:W-:Y:S01]  /*0d60*/  IADD3 R19, PT, PT, -R18, R19, RZ ;  /* 0x0000001312137210 */ /* 0x000fe20007ffe1ff */
[C---:B------:R-:W-:Y:S01]  /*0d70*/  IMAD R0, R16.reuse, -0x800000, R0 ;  /* 0xff80000010007824 */ /* 0x040fe200078e0200 */
[----:B------:R-:W-:Y:S02]  /*0d80*/  IADD3 R13, PT, PT, R16, 0x7f, -R13 ;  /* 0x0000007f100d7810 */ /* 0x000fe40007ffe80d */
[----:B------:R-:W0:Y:S01]  /*0d90*/  MUFU.RCP R18, R19 ;  /* 0x0000001300127308 */ /* 0x000e220000001000 */
[----:B------:R-:W-:Y:S01]  /*0da0*/  FADD.FTZ R17, -R19, -RZ ;  /* 0x800000ff13117221 */ /* 0x000fe20000010100 */
[----:B------:R-:W-:-:S03]  /*0db0*/  IADD3 R13, PT, PT, R13, R12, RZ ;  /* 0x0000000c0d0d7210 */ /* 0x000fc60007ffe0ff */
[----:B0-----:R-:W-:-:S04]  /*0dc0*/  FFMA R15, R18, R17, 1 ;  /* 0x3f800000120f7423 */ /* 0x001fc80000000011 */
        /* <DEDUP_REMOVED lines=8> */
[----:B------:R-:W-:-:S05]  /*0e50*/  IMAD.IADD R12, R12, 0x1, R13 ;  /* 0x000000010c0c7824 */ /* 0x000fca00078e020d */
[----:B------:R-:W-:-:S04]  /*0e60*/  IADD3 R16, PT, PT, R12, -0x1, RZ ;  /* 0xffffffff0c107810 */ /* 0x000fc80007ffe0ff */
        /* <DEDUP_REMOVED lines=9> */
[CCC-:B------:R-:W-:Y:S01]  /*0f00*/  FFMA.RZ R16, R15.reuse, R17.reuse, R18.reuse ;  /* 0x000000110f107223 */ /* 0x1c0fe2000000c012 */
[CCC-:B------:R-:W-:Y:S01]  /*0f10*/  FFMA.RP R13, R15.reuse, R17.reuse, R18.reuse ;  /* 0x000000110f0d7223 */ /* 0x1c0fe20000008012 */
[----:B------:R-:W-:Y:S01]  /*0f20*/  FFMA.RM R18, R15, R17, R18 ;  /* 0x000000110f127223 */ /* 0x000fe20000004012 */
[C---:B------:R-:W-:Y:S01]  /*0f30*/  VIADD R15, R12.reuse, 0x20 ;  /* 0x000000200c0f7836 */ /* 0x040fe20000000000 */
[----:B------:R-:W-:Y:S02]  /*0f40*/  ISETP.NE.AND P2, PT, R12, RZ, PT ;  /* 0x000000ff0c00720c */ /* 0x000fe40003f45270 */
[----:B------:R-:W-:Y:S02]  /*0f50*/  LOP3.LUT R16, R16, 0x7fffff, RZ, 0xc0, !PT ;  /* 0x007fffff10107812 */ /* 0x000fe400078ec0ff */
[----:B------:R-:W-:Y:S02]  /*0f60*/  ISETP.NE.AND P1, PT, R12, RZ, PT ;  /* 0x000000ff0c00720c */ /* 0x000fe40003f25270 */
[----:B------:R-:W-:-:S02]  /*0f70*/  LOP3.LUT R16, R16, 0x800000, RZ, 0xfc, !PT ;  /* 0x0080000010107812 */ /* 0x000fc400078efcff */
[----:B------:R-:W-:Y:S02]  /*0f80*/  IADD3 R12, PT, PT, -R12, RZ, RZ ;  /* 0x000000ff0c0c7210 */ /* 0x000fe40007ffe1ff */
[----:B------:R-:W-:Y:S02]  /*0f90*/  SHF.L.U32 R15, R16, R15, RZ ;  /* 0x0000000f100f7219 */ /* 0x000fe400000006ff */
[----:B------:R-:W-:Y:S02]  /*0fa0*/  FSETP.NEU.FTZ.AND P0, PT, R13, R18, PT ;  /* 0x000000120d00720b */ /* 0x000fe40003f1d000 */
[----:B------:R-:W-:Y:S02]  /*0fb0*/  SEL R13, R12, RZ, P2 ;  /* 0x000000ff0c0d7207 */ /* 0x000fe40001000000 */
[----:B------:R-:W-:Y:S02]  /*0fc0*/  ISETP.NE.AND P1, PT, R15, RZ, P1 ;  /* 0x000000ff0f00720c */ /* 0x000fe40000f25270 */
[----:B------:R-:W-:-:S02]  /*0fd0*/  SHF.R.U32.HI R13, RZ, R13, R16 ;  /* 0x0000000dff0d7219 */ /* 0x000fc40000011610 */
[----:B------:R-:W-:Y:S02]  /*0fe0*/  PLOP3.LUT P0, PT, P0, P1, PT, 0xf8, 0x8f ;  /* 0x00000000008f781c */ /* 0x000fe40000703f70 */
[----:B------:R-:W-:Y:S02]  /*0ff0*/  SHF.R.U32.HI R15, RZ, 0x1, R13 ;  /* 0x00000001ff0f7819 */ /* 0x000fe4000001160d */
[----:B------:R-:W-:-:S04]  /*1000*/  SEL R12, RZ, 0x1, !P0 ;  /* 0x00000001ff0c7807 */ /* 0x000fc80004000000 */
[----:B------:R-:W-:-:S04]  /*1010*/  LOP3.LUT R12, R12, 0x1, R15, 0xf8, !PT ;  /* 0x000000010c0c7812 */ /* 0x000fc800078ef80f */
[----:B------:R-:W-:-:S05]  /*1020*/  LOP3.LUT R12, R12, R13, RZ, 0xc0, !PT ;  /* 0x0000000d0c0c7212 */ /* 0x000fca00078ec0ff */
[----:B------:R-:W-:-:S05]  /*1030*/  IMAD.IADD R15, R15, 0x1, R12 ;  /* 0x000000010f0f7824 */ /* 0x000fca00078e020c */
[----:B------:R-:W-:Y:S01]  /*1040*/  LOP3.LUT R0, R15, R0, RZ, 0xfc, !PT ;  /* 0x000000000f007212 */ /* 0x000fe200078efcff */
[----:B------:R-:W-:Y:S06]  /*1050*/  BRA `(.L_x_38) ;  /* 0x0000000000107947 */ /* 0x000fec0003800000 */
.L_x_37:
[----:B------:R-:W-:-:S04]  /*1060*/  LOP3.LUT R0, R0, 0x80000000, RZ, 0xc0, !PT ;  /* 0x8000000000007812 */ /* 0x000fc800078ec0ff */
[----:B------:R-:W-:Y:S01]  /*1070*/  LOP3.LUT R0, R0, 0x7f800000, RZ, 0xfc, !PT ;  /* 0x7f80000000007812 */ /* 0x000fe200078efcff */
[----:B------:R-:W-:Y:S06]  /*1080*/  BRA `(.L_x_38) ;  /* 0x0000000000047947 */ /* 0x000fec0003800000 */
.L_x_36:
[----:B------:R-:W-:-:S07]  /*1090*/  LEA R0, R13, R0, 0x17 ;  /* 0x000000000d007211 */ /* 0x000fce00078eb8ff */
.L_x_38:
[----:B------:R-:W-:Y:S05]  /*10a0*/  BSYNC.RECONVERGENT B3 ;  /* 0x0000000000037941 */ /* 0x000fea0003800200 */
.L_x_35:
[----:B------:R-:W-:Y:S05]  /*10b0*/  BRA `(.L_x_39) ;  /* 0x0000000000207947 */ /* 0x000fea0003800000 */
.L_x_34:
[----:B------:R-:W-:-:S04]  /*10c0*/  LOP3.LUT R0, R19, 0x80000000, R0, 0x48, !PT ;  /* 0x8000000013007812 */ /* 0x000fc800078e4800 */
[----:B------:R-:W-:Y:S01]  /*10d0*/  LOP3.LUT R0, R0, 0x7f800000, RZ, 0xfc, !PT ;  /* 0x7f80000000007812 */ /* 0x000fe200078efcff */
[----:B------:R-:W-:Y:S06]  /*10e0*/  BRA `(.L_x_39) ;  /* 0x0000000000147947 */ /* 0x000fec0003800000 */
.L_x_33:
[----:B------:R-:W-:Y:S01]  /*10f0*/  LOP3.LUT R0, R19, 0x80000000, R0, 0x48, !PT ;  /* 0x8000000013007812 */ /* 0x000fe200078e4800 */
[----:B------:R-:W-:Y:S06]  /*1100*/  BRA `(.L_x_39) ;  /* 0x00000000000c7947 */ /* 0x000fec0003800000 */
.L_x_32:
[----:B------:R-:W0:Y:S01]  /*1110*/  MUFU.RSQ R0, -QNAN ;  /* 0xffc0000000007908 */ /* 0x000e220000001400 */
[----:B------:R-:W-:Y:S05]  /*1120*/  BRA `(.L_x_39) ;  /* 0x0000000000047947 */ /* 0x000fea0003800000 */
.L_x_31:
[----:B------:R-:W-:-:S07]  /*1130*/  FADD.FTZ R0, R0, R3 ;  /* 0x0000000300007221 */ /* 0x000fce0000010000 */
.L_x_39:
[----:B------:R-:W-:Y:S05]  /*1140*/  BSYNC.RECONVERGENT B2 ;  /* 0x0000000000027941 */ /* 0x000fea0003800200 */
.L_x_29:
[----:B------:R-:W-:-:S04]  /*1150*/  IMAD.MOV.U32 R15, RZ, RZ, 0x0 ;  /* 0x00000000ff0f7424 */ /* 0x000fc800078e00ff */
[----:B0-----:R-:W-:Y:S05]  /*1160*/  RET.REL.NODEC R14 `(_Z32gpuHistogramCalculateSplitsSizesPfiPiffi) ;  /* 0xffffffec0ea47950 */ /* 0x001fea0003c3ffff */
.L_x_40:
        /* <DEDUP_REMOVED lines=9> */
.L_x_86:


//--------------------- .text._Z14scanDistributePiS_ --------------------------
	.section	.text._Z14scanDistributePiS_,"ax",@progbits
	.align	128
        .global         _Z14scanDistributePiS_
        .type           _Z14scanDistributePiS_,@function
        .size           _Z14scanDistributePiS_,(.L_x_89 - _Z14scanDistributePiS_)
        .other          _Z14scanDistributePiS_,@"STO_CUDA_ENTRY STV_DEFAULT"
_Z14scanDistributePiS_:
.text._Z14scanDistributePiS_:
[----:B------:R-:W-:Y:S01]  /*0000*/  LDC R1, c[0x0][0x37c] ;  /* 0x0000df00ff017b82 */ /* 0x000fe20000000800 */
[----:B------:R-:W0:Y:S07]  /*0010*/  S2R R7, SR_TID.X ;  /* 0x0000000000077919 */ /* 0x000e2e0000002100 */
[----:B------:R-:W1:Y:S01]  /*0020*/  LDC.64 R2, c[0x0][0x388] ;  /* 0x0000e200ff027b82 */ /* 0x000e620000000a00 */
[----:B------:R-:W2:Y:S01]  /*0030*/  LDCU.64 UR4, c[0x0][0x358] ;  /* 0x00006b00ff0477ac */ /* 0x000ea20008000a00 */
[----:B------:R-:W0:Y:S06]  /*0040*/  S2R R0, SR_CTAID.X ;  /* 0x0000000000007919 */ /* 0x000e2c0000002500 */
[----:B------:R-:W3:Y:S01]  /*0050*/  LDC.64 R4, c[0x0][0x380] ;  /* 0x0000e000ff047b82 */ /* 0x000ee20000000a00 */
[C---:B0-----:R-:W-:Y:S01]  /*0060*/  LEA R7, R0.reuse, R7, 0x6 ;  /* 0x0000000700077211 */ /* 0x041fe200078e30ff */
[----:B-1----:R-:W-:-:S04]  /*0070*/  IMAD.WIDE.U32 R2, R0, 0x4, R2 ;  /* 0x0000000400027825 */ /* 0x002fc800078e0002 */
[----:B---3--:R-:W-:Y:S02]  /*0080*/  IMAD.WIDE R4, R7, 0x4, R4 ;  /* 0x0000000407047825 */ /* 0x008fe400078e0204 */
[----:B--2---:R-:W2:Y:S04]  /*0090*/  LDG.E R2, desc[UR4][R2.64] ;  /* 0x0000000402027981 */ /* 0x004ea8000c1e1900 */
[----:B------:R-:W2:Y:S02]  /*00a0*/  LDG.E R7, desc[UR4][R4.64] ;  /* 0x0000000404077981 */ /* 0x000ea4000c1e1900 */
[----:B--2---:R-:W-:-:S05]  /*00b0*/  IADD3 R7, PT, PT, R2, R7, RZ ;  /* 0x0000000702077210 */ /* 0x004fca0007ffe0ff */
[----:B------:R-:W-:Y:S01]  /*00c0*/  STG.E desc[UR4][R4.64], R7 ;  /* 0x0000000704007986 */ /* 0x000fe2000c101904 */
[----:B------:R-:W-:Y:S05]  /*00d0*/  EXIT ;  /* 0x000000000000794d */ /* 0x000fea0003800000 */
.L_x_41:
        /* <DEDUP_REMOVED lines=10> */
.L_x_89:


//--------------------- .text._Z5scan3PiiS_S_     --------------------------
	.section	.text._Z5scan3PiiS_S_,"ax",@progbits
	.align	128
        .global         _Z5scan3PiiS_S_
        .type           _Z5scan3PiiS_S_,@function
        .size           _Z5scan3PiiS_S_,(.L_x_90 - _Z5scan3PiiS_S_)
        .other          _Z5scan3PiiS_S_,@"STO_CUDA_ENTRY STV_DEFAULT"
_Z5scan3PiiS_S_:
.text._Z5scan3PiiS_S_:
[----:B------:R-:W-:Y:S01]  /*0000*/  LDC R1, c[0x0][0x37c] ;  /* 0x0000df00ff017b82 */ /* 0x000fe20000000800 */
[----:B------:R-:W0:Y:S07]  /*0010*/  S2R R5, SR_TID.X ;  /* 0x0000000000057919 */ /* 0x000e2e0000002100 */
[----:B------:R-:W1:Y:S01]  /*0020*/  LDC R12, c[0x0][0x388] ;  /* 0x0000e200ff0c7b82 */ /* 0x000e620000000800 */
[----:B------:R-:W2:Y:S01]  /*0030*/  LDCU.64 UR8, c[0x0][0x358] ;  /* 0x00006b00ff0877ac */ /* 0x000ea20008000a00 */
[----:B------:R-:W0:Y:S06]  /*0040*/  S2R R2, SR_CTAID.X ;  /* 0x0000000000027919 */ /* 0x000e2c0000002500 */
[----:B------:R-:W3:Y:S01]  /*0050*/  LDC.64 R10, c[0x0][0x380] ;  /* 0x0000e000ff0a7b82 */ /* 0x000ee20000000a00 */
[----:B-1----:R-:W-:-:S04]  /*0060*/  LEA.HI R0, R12, R12, RZ, 0x1 ;  /* 0x0000000c0c007211 */ /* 0x002fc800078f08ff */
[----:B------:R-:W-:Y:S01]  /*0070*/  SHF.R.S32.HI R0, RZ, 0x1, R0 ;  /* 0x00000001ff007819 */ /* 0x000fe20000011400 */
[----:B0-----:R-:W-:-:S04]  /*0080*/  IMAD R3, R2, 0x40, R5 ;  /* 0x0000004002037824 */ /* 0x001fc800078e0205 */
[----:B------:R-:W-:Y:S02]  /*0090*/  IMAD.IADD R7, R0, 0x1, R3 ;  /* 0x0000000100077824 */ /* 0x000fe400078e0203 */
[----:B---3--:R-:W-:-:S04]  /*00a0*/  IMAD.WIDE.U32 R8, R3, 0x4, R10 ;  /* 0x0000000403087825 */ /* 0x008fc800078e000a */
[----:B------:R-:W-:Y:S02]  /*00b0*/  IMAD.WIDE.U32 R10, R7, 0x4, R10 ;  /* 0x00000004070a7825 */ /* 0x000fe400078e000a */
[----:B--2---:R-:W2:Y:S04]  /*00c0*/  LDG.E R9, desc[UR8][R8.64] ;  /* 0x0000000808097981 */ /* 0x004ea8000c1e1900 */
[----:B------:R-:W3:Y:S01]  /*00d0*/  LDG.E R11, desc[UR8][R10.64] ;  /* 0x000000080a0b7981 */ /* 0x000ee2000c1e1900 */
[----:B------:R-:W0:Y:S01]  /*00e0*/  S2UR UR5, SR_CgaCtaId ;  /* 0x00000000000579c3 */ /* 0x000e220000008800 */
[----:B------:R-:W-:Y:S01]  /*00f0*/  UMOV UR4, 0x400 ;  /* 0x0000040000047882 */ /* 0x000fe20000000000 */
[----:B------:R-:W-:Y:S01]  /*0100*/  IMAD.IADD R4, R0, 0x1, R5 ;  /* 0x0000000100047824 */ /* 0x000fe200078e0205 */
[----:B------:R-:W-:Y:S01]  /*0110*/  LEA.HI R6, R5, R5, RZ, 0x1b ;  /* 0x0000000505067211 */ /* 0x000fe200078fd8ff */
[----:B------:R-:W-:-:S03]  /*0120*/  UMOV UR7, 0x1 ;  /* 0x0000000100077882 */ /* 0x000fc60000000000 */
[----:B------:R-:W-:Y:S01]  /*0130*/  LEA.HI.SX32 R7, R4, R4, 0x1b ;  /* 0x0000000404077211 */ /* 0x000fe200078fdaff */
[----:B0-----:R-:W-:-:S06]  /*0140*/  ULEA UR4, UR5, UR4, 0x18 ;  /* 0x0000000405047291 */ /* 0x001fcc000f8ec0ff */
[----:B------:R-:W-:Y:S02]  /*0150*/  LEA R4, R6, UR4, 0x2 ;  /* 0x0000000406047c11 */ /* 0x000fe4000f8e10ff */
[----:B------:R-:W-:Y:S02]  /*0160*/  LEA R6, R7, UR4, 0x2 ;  /* 0x0000000407067c11 */ /* 0x000fe4000f8e10ff */
[----:B------:R-:W-:-:S04]  /*0170*/  SHF.R.S32.HI R7, RZ, 0x1, R12 ;  /* 0x00000001ff077819 */ /* 0x000fc8000001140c */
[----:B------:R-:W-:Y:S01]  /*0180*/  ISETP.GE.AND P0, PT, R7, 0x1, PT ;  /* 0x000000010700780c */ /* 0x000fe20003f06270 */
[----:B--2---:R0:W-:Y:S04]  /*0190*/  STS [R4], R9 ;  /* 0x0000000904007388 */ /* 0x0041e80000000800 */
[----:B---3--:R0:W-:Y:S08]  /*01a0*/  STS [R6], R11 ;  /* 0x0000000b06007388 */ /* 0x0081f00000000800 */
[----:B------:R-:W-:Y:S05]  /*01b0*/  @!P0 BRA `(.L_x_42) ;  /* 0x00000000005c8947 */ /* 0x000fea0003800000 */
[----:B------:R-:W-:Y:S01]  /*01c0*/  LEA R12, R5, 0x1, 0x1 ;  /* 0x00000001050c7811 */ /* 0x000fe200078e08ff */
[----:B------:R-:W-:-:S06]  /*01d0*/  UMOV UR7, 0x1 ;  /* 0x0000000100077882 */ /* 0x000fcc0000000000 */
.L_x_45:
[----:B------:R-:W-:Y:S01]  /*01e0*/  BAR.SYNC.DEFER_BLOCKING 0x0 ;  /* 0x0000000000007b1d */ /* 0x000fe20000010000 */
[----:B------:R-:W-:Y:S02]  /*01f0*/  ISETP.GE.AND P0, PT, R5, R7, PT ;  /* 0x000000070500720c */ /* 0x000fe40003f06270 */
[----:B------:R-:W-:-:S03]  /*0200*/  ISETP.GT.U32.AND P1, PT, R7, 0x1, PT ;  /* 0x000000010700780c */ /* 0x000fc60003f24070 */
[----:B------:R-:W-:Y:S08]  /*0210*/  BSSY.RECONVERGENT B0, `(.L_x_43) ;  /* 0x000000e000007945 */ /* 0x000ff00003800200 */
[----:B-1----:R-:W-:Y:S05]  /*0220*/  @P0 BRA `(.L_x_44) ;  /* 0x0000000000300947 */ /* 0x002fea0003800000 */
[----:B------:R-:W-:-:S04]  /*0230*/  IMAD R8, R12, UR7, RZ ;  /* 0x000000070c087c24 */ /* 0x000fc8000f8e02ff */
[C---:B0-----:R-:W-:Y:S02]  /*0240*/  VIADD R9, R8.reuse, 0xffffffff ;  /* 0xffffffff08097836 */ /* 0x041fe40000000000 */
[----:B------:R-:W-:Y:S02]  /*0250*/  VIADD R10, R8, UR7 ;  /* 0x00000007080a7c36 */ /* 0x000fe40008000000 */
[C---:B------:R-:W-:Y:S01]  /*0260*/  VIADD R11, R9.reuse, UR7 ;  /* 0x00000007090b7c36 */ /* 0x040fe20008000000 */
[----:B------:R-:W-:-:S04]  /*0270*/  LEA.HI.SX32 R8, R9, R8, 0x1b ;  /* 0x0000000809087211 */ /* 0x000fc800078fdaff */
[----:B------:R-:W-:Y:S02]  /*0280*/  LEA.HI.SX32 R10, R11, R10, 0x1b ;  /* 0x0000000a0b0a7211 */ /* 0x000fe400078fdaff */
[----:B------:R-:W-:Y:S02]  /*0290*/  LEA R8, R8, UR4, 0x2 ;  /* 0x0000000408087c11 */ /* 0x000fe4000f8e10ff */
[----:B------:R-:W-:-:S04]  /*02a0*/  LEA R10, R10, UR4, 0x2 ;  /* 0x000000040a0a7c11 */ /* 0x000fc8000f8e10ff */
[----:B------:R-:W-:Y:S04]  /*02b0*/  LDS R8, [R8+-0x4] ;  /* 0xfffffc0008087984 */ /* 0x000fe80000000800 */
[----:B------:R-:W0:Y:S02]  /*02c0*/  LDS R9, [R10+-0x4] ;  /* 0xfffffc000a097984 */ /* 0x000e240000000800 */
[----:B0-----:R-:W-:-:S05]  /*02d0*/  IMAD.IADD R9, R8, 0x1, R9 ;  /* 0x0000000108097824 */ /* 0x001fca00078e0209 */
[----:B------:R1:W-:Y:S02]  /*02e0*/  STS [R10+-0x4], R9 ;  /* 0xfffffc090a007388 */ /* 0x0003e40000000800 */
.L_x_44:
[----:B------:R-:W-:Y:S05]  /*02f0*/  BSYNC.RECONVERGENT B0 ;  /* 0x0000000000007941 */ /* 0x000fea0003800200 */
.L_x_43:
[----:B------:R-:W-:Y:S01]  /*0300*/  USHF.L.U32 UR7, UR7, 0x1, URZ ;  /* 0x0000000107077899 */ /* 0x000fe200080006ff */
[----:B------:R-:W-:Y:S01]  /*0310*/  SHF.R.U32.HI R7, RZ, 0x1, R7 ;  /* 0x00000001ff077819 */ /* 0x000fe20000011607 */
[----:B------:R-:W-:Y:S10]  /*0320*/  @P1 BRA `(.L_x_45) ;  /* 0xfffffffc00ac1947 */ /* 0x000ff4000383ffff */
.L_x_42:
[----:B------:R-:W-:Y:S01]  /*0330*/  ISETP.NE.AND P0, PT, R5, RZ, PT ;  /* 0x000000ff0500720c */ /* 0x000fe20003f05270 */
[----:B------:R-:W-:-:S12]  /*0340*/  BSSY.RECONVERGENT B0, `(.L_x_46) ;  /* 0x000000b000007945 */ /* 0x000fd80003800200 */
[----:B------:R-:W-:Y:S05]  /*0350*/  @P0 BRA `(.L_x_47) ;  /* 0x0000000000240947 */ /* 0x000fea0003800000 */
[----:B------:R-:W2:Y:S01]  /*0360*/  LDCU UR6, c[0x0][0x388] ;  /* 0x00007100ff0677ac */ /* 0x000ea20008000800 */
[----:B01----:R-:W0:Y:S01]  /*0370*/  LDC.64 R8, c[0x0][0x390] ;  /* 0x0000e400ff087b82 */ /* 0x003e220000000a00 */
[----:B--2---:R-:W-:-:S04]  /*0380*/  UIADD3 UR5, UPT, UPT, UR6, -0x1, URZ ;  /* 0xffffffff06057890 */ /* 0x004fc8000fffe0ff */
[----:B------:R-:W-:Y:S01]  /*0390*/  ULEA.HI.SX32 UR5, UR5, UR6, 0x1b ;  /* 0x0000000605057291 */ /* 0x000fe2000f8fdaff */
[----:B0-----:R-:W-:-:S03]  /*03a0*/  IMAD.WIDE.U32 R8, R2, 0x4, R8 ;  /* 0x0000000402087825 */ /* 0x001fc600078e0008 */
[----:B------:R-:W-:-:S09]  /*03b0*/  ULEA UR5, UR5, UR4, 0x2 ;  /* 0x0000000405057291 */ /* 0x000fd2000f8e10ff */
[----:B------:R-:W0:Y:S04]  /*03c0*/  LDS R7, [UR5+-0x4] ;  /* 0xfffffc05ff077984 */ /* 0x000e280008000800 */
[----:B------:R-:W-:Y:S04]  /*03d0*/  STS [UR5+-0x4], RZ ;  /* 0xfffffcffff007988 */ /* 0x000fe80008000805 */
[----:B0-----:R2:W-:Y:S02]  /*03e0*/  STG.E desc[UR8][R8.64], R7 ;  /* 0x0000000708007986 */ /* 0x0015e4000c101908 */
.L_x_47:
[----:B------:R-:W-:Y:S05]  /*03f0*/  BSYNC.RECONVERGENT B0 ;  /* 0x0000000000007941 */ /* 0x000fea0003800200 */
.L_x_46:
[----:B------:R-:W3:Y:S02]  /*0400*/  LDCU UR5, c[0x0][0x388] ;  /* 0x00007100ff0577ac */ /* 0x000ee40008000800 */
[----:B---3--:R-:W-:-:S09]  /*0410*/  UISETP.GE.AND UP0, UPT, UR5, 0x2, UPT ;  /* 0x000000020500788c */ /* 0x008fd2000bf06270 */
[----:B------:R-:W-:Y:S05]  /*0420*/  BRA.U !UP0, `(.L_x_48) ;  /* 0x0000000108647547 */ /* 0x000fea000b800000 */
[----:B-1----:R-:W-:Y:S01]  /*0430*/  LEA R10, R5, 0x1, 0x1 ;  /* 0x00000001050a7811 */ /* 0x002fe200078e08ff */
[----:B------:R-:W1:Y:S01]  /*0440*/  LDCU UR6, c[0x0][0x388] ;  /* 0x00007100ff0677ac */ /* 0x000e620008000800 */
[----:B------:R-:W-:-:S05]  /*0450*/  UMOV UR5, 0x1 ;  /* 0x0000000100057882 */ /* 0x000fca0000000000 */
.L_x_51:
[----:B------:R-:W-:Y:S01]  /*0460*/  BAR.SYNC.DEFER_BLOCKING 0x0 ;  /* 0x0000000000007b1d */ /* 0x000fe20000010000 */
[----:B------:R-:W-:Y:S01]  /*0470*/  ISETP.GE.AND P0, PT, R5, UR5, PT ;  /* 0x0000000505007c0c */ /* 0x000fe2000bf06270 */
[----:B------:R-:W-:Y:S02]  /*0480*/  USHF.L.U32 UR5, UR5, 0x1, URZ ;  /* 0x0000000105057899 */ /* 0x000fe400080006ff */
[----:B------:R-:W-:Y:S02]  /*0490*/  USHF.R.S32.HI UR7, URZ, 0x1, UR7 ;  /* 0x00000001ff077899 */ /* 0x000fe40008011407 */
[----:B------:R-:W-:Y:S08]  /*04a0*/  BSSY.RECONVERGENT B0, `(.L_x_49) ;  /* 0x000000f000007945 */ /* 0x000ff00003800200 */
[----:B---3--:R-:W-:Y:S05]  /*04b0*/  @P0 BRA `(.L_x_50) ;  /* 0x0000000000340947 */ /* 0x008fea0003800000 */
[----:B------:R-:W-:-:S04]  /*04c0*/  IMAD R2, R10, UR7, RZ ;  /* 0x000000070a027c24 */ /* 0x000fc8000f8e02ff */
[C---:B--2---:R-:W-:Y:S02]  /*04d0*/  VIADD R7, R2.reuse, 0xffffffff ;  /* 0xffffffff02077836 */ /* 0x044fe40000000000 */
[----:B------:R-:W-:Y:S02]  /*04e0*/  VIADD R8, R2, UR7 ;  /* 0x0000000702087c36 */ /* 0x000fe40008000000 */
[C---:B0-----:R-:W-:Y:S01]  /*04f0*/  VIADD R9, R7.reuse, UR7 ;  /* 0x0000000707097c36 */ /* 0x041fe20008000000 */
[----:B------:R-:W-:-:S04]  /*0500*/  LEA.HI.SX32 R2, R7, R2, 0x1b ;  /* 0x0000000207027211 */ /* 0x000fc800078fdaff */
[----:B------:R-:W-:Y:S02]  /*0510*/  LEA.HI.SX32 R8, R9, R8, 0x1b ;  /* 0x0000000809087211 */ /* 0x000fe400078fdaff */
[----:B------:R-:W-:Y:S02]  /*0520*/  LEA R2, R2, UR4, 0x2 ;  /* 0x0000000402027c11 */ /* 0x000fe4000f8e10ff */
[----:B------:R-:W-:-:S03]  /*0530*/  LEA R8, R8, UR4, 0x2 ;  /* 0x0000000408087c11 */ /* 0x000fc6000f8e10ff */
[----:B------:R-:W-:Y:S04]  /*0540*/  LDS R7, [R2+-0x4] ;  /* 0xfffffc0002077984 */ /* 0x000fe80000000800 */
[----:B------:R-:W0:Y:S02]  /*0550*/  LDS R9, [R8+-0x4] ;  /* 0xfffffc0008097984 */ /* 0x000e240000000800 */
[----:B0-----:R-:W-:Y:S02]  /*0560*/  IMAD.IADD R7, R7, 0x1, R9 ;  /* 0x0000000107077824 */ /* 0x001fe400078e0209 */
[----:B------:R3:W-:Y:S04]  /*0570*/  STS [R2+-0x4], R9 ;  /* 0xfffffc0902007388 */ /* 0x0007e80000000800 */
[----:B------:R3:W-:Y:S02]  /*0580*/  STS [R8+-0x4], R7 ;  /* 0xfffffc0708007388 */ /* 0x0007e40000000800 */
.L_x_50:
[----:B-1----:R-:W-:Y:S05]  /*0590*/  BSYNC.RECONVERGENT B0 ;  /* 0x0000000000007941 */ /* 0x002fea0003800200 */
.L_x_49:
[----:B------:R-:W-:-:S09]  /*05a0*/  UISETP.GE.AND UP0, UPT, UR5, UR6, UPT ;  /* 0x000000060500728c */ /* 0x000fd2000bf06270 */
[----:B------:R-:W-:Y:S05]  /*05b0*/  BRA.U !UP0, `(.L_x_51) ;  /* 0xfffffffd08a87547 */ /* 0x000fea000b83ffff */
.L_x_48:
[----:B------:R-:W-:Y:S08]  /*05c0*/  BAR.SYNC.DEFER_BLOCKING 0x0 ;  /* 0x0000000000007b1d */ /* 0x000ff00000010000 */
[----:B0123--:R-:W0:Y:S01]  /*05d0*/  LDC.64 R8, c[0x0][0x398] ;  /* 0x0000e600ff087b82 */ /* 0x00fe220000000a00 */
[----:B------:R-:W1:Y:S04]  /*05e0*/  LDS R5, [R4] ;  /* 0x0000000004057984 */ /* 0x000e680000000800 */
[----:B------:R-:W2:Y:S01]  /*05f0*/  LDS R7, [R6] ;  /* 0x0000000006077984 */ /* 0x000ea20000000800 */
[----:B0-----:R-:W-:-:S04]  /*0600*/  IMAD.WIDE R2, R3, 0x4, R8 ;  /* 0x0000000403027825 */ /* 0x001fc800078e0208 */
[----:B------:R-:W-:Y:S01]  /*0610*/  IMAD.WIDE R8, R0, 0x4, R2 ;  /* 0x0000000400087825 */ /* 0x000fe200078e0202 */
[----:B-1----:R-:W-:Y:S04]  /*0620*/  STG.E desc[UR8][R2.64], R5 ;  /* 0x0000000502007986 */ /* 0x002fe8000c101908 */
[----:B--2---:R-:W-:Y:S01]  /*0630*/  STG.E desc[UR8][R8.64], R7 ;  /* 0x0000000708007986 */ /* 0x004fe2000c101908 */
[----:B------:R-:W-:Y:S05]  /*0640*/  EXIT ;  /* 0x000000000000794d */ /* 0x000fea0003800000 */
.L_x_52:
        /* <DEDUP_REMOVED lines=11> */
.L_x_90:


//--------------------- .text._Z5scan2PfiS_       --------------------------
	.section	.text._Z5scan2PfiS_,"ax",@progbits
	.align	128
        .global         _Z5scan2PfiS_
        .type           _Z5scan2PfiS_,@function
        .size           _Z5scan2PfiS_,(.L_x_91 - _Z5scan2PfiS_)
        .other          _Z5scan2PfiS_,@"STO_CUDA_ENTRY STV_DEFAULT"
_Z5scan2PfiS_:
.text._Z5scan2PfiS_:
[----:B------:R-:W-:Y:S01]  /*0000*/  LDC R1, c[0x0][0x37c] ;  /* 0x0000df00ff017b82 */ /* 0x000fe20000000800 */
[----:B------:R-:W0:Y:S07]  /*0010*/  S2R R0, SR_TID.X ;  /* 0x0000000000007919 */ /* 0x000e2e0000002100 */
[----:B------:R-:W1:Y:S01]  /*0020*/  LDC R10, c[0x0][0x388] ;  /* 0x0000e200ff0a7b82 */ /* 0x000e620000000800 */
[----:B------:R-:W2:Y:S07]  /*0030*/  LDCU.64 UR8, c[0x0][0x358] ;  /* 0x00006b00ff0877ac */ /* 0x000eae0008000a00 */
[----:B------:R-:W0:Y:S01]  /*0040*/  LDC.64 R6, c[0x0][0x380] ;  /* 0x0000e000ff067b82 */ /* 0x000e220000000a00 */
[----:B-1----:R-:W-:-:S04]  /*0050*/  LEA.HI R3, R10, R10, RZ, 0x1 ;  /* 0x0000000a0a037211 */ /* 0x002fc800078f08ff */
[----:B------:R-:W-:Y:S01]  /*0060*/  SHF.R.S32.HI R3, RZ, 0x1, R3 ;  /* 0x00000001ff037819 */ /* 0x000fe20000011403 */
[----:B0-----:R-:W-:-:S04]  /*0070*/  IMAD.WIDE.U32 R6, R0, 0x4, R6 ;  /* 0x0000000400067825 */ /* 0x001fc800078e0006 */
[C---:B------:R-:W-:Y:S02]  /*0080*/  IMAD.WIDE R8, R3.reuse, 0x4, R6 ;  /* 0x0000000403087825 */ /* 0x040fe400078e0206 */
[----:B--2---:R-:W2:Y:S04]  /*0090*/  LDG.E R7, desc[UR8][R6.64] ;  /* 0x0000000806077981 */ /* 0x004ea8000c1e1900 */
[----:B------:R-:W3:Y:S01]  /*00a0*/  LDG.E R9, desc[UR8][R8.64] ;  /* 0x0000000808097981 */ /* 0x000ee2000c1e1900 */
[----:B------:R-:W0:Y:S01]  /*00b0*/  S2UR UR5, SR_CgaCtaId ;  /* 0x00000000000579c3 */ /* 0x000e220000008800 */
[----:B------:R-:W-:Y:S01]  /*00c0*/  UMOV UR4, 0x400 ;  /* 0x0000040000047882 */ /* 0x000fe20000000000 */
[----:B------:R-:W-:Y:S01]  /*00d0*/  IMAD.IADD R2, R3, 0x1, R0 ;  /* 0x0000000103027824 */ /* 0x000fe200078e0200 */
[----:B------:R-:W-:-:S04]  /*00e0*/  LEA.HI R4, R0, R0, RZ, 0x1b ;  /* 0x0000000000047211 */ /* 0x000fc800078fd8ff */
[----:B------:R-:W-:Y:S01]  /*00f0*/  LEA.HI.SX32 R5, R2, R2, 0x1b ;  /* 0x0000000202057211 */ /* 0x000fe200078fdaff */
[----:B0-----:R-:W-:-:S03]  /*0100*/  ULEA UR4, UR5, UR4, 0x18 ;  /* 0x0000000405047291 */ /* 0x001fc6000f8ec0ff */
[----:B------:R-:W-:-:S03]  /*0110*/  UMOV UR5, 0x1 ;  /* 0x0000000100057882 */ /* 0x000fc60000000000 */
        /* <DEDUP_REMOVED lines=9> */
.L_x_56:
        /* <DEDUP_REMOVED lines=15> */
[----:B0-----:R-:W-:-:S05]  /*02a0*/  FADD R7, R6, R7 ;  /* 0x0000000706077221 */ /* 0x001fca0000000000 */
[----:B------:R1:W-:Y:S02]  /*02b0*/  STS [R8+-0x4], R7 ;  /* 0xfffffc0708007388 */ /* 0x0003e40000000800 */
.L_x_55:
[----:B------:R-:W-:Y:S05]  /*02c0*/  BSYNC.RECONVERGENT B0 ;  /* 0x0000000000007941 */ /* 0x000fea0003800200 */
.L_x_54:
[----:B------:R-:W-:Y:S01]  /*02d0*/  USHF.L.U32 UR5, UR5, 0x1, URZ ;  /* 0x0000000105057899 */ /* 0x000fe200080006ff */
[----:B------:R-:W-:Y:S01]  /*02e0*/  SHF.R.U32.HI R5, RZ, 0x1, R5 ;  /* 0x00000001ff057819 */ /* 0x000fe20000011605 */
[----:B------:R-:W-:Y:S10]  /*02f0*/  @P1 BRA `(.L_x_56) ;  /* 0xfffffffc00ac1947 */ /* 0x000ff4000383ffff */
.L_x_53:
[----:B------:R-:W2:Y:S01]  /*0300*/  LDC R6, c[0x0][0x388] ;  /* 0x0000e200ff067b82 */ /* 0x000ea20000000800 */
[----:B------:R-:W-:-:S13]  /*0310*/  ISETP.NE.AND P0, PT, R0, RZ, PT ;  /* 0x000000ff0000720c */ /* 0x000fda0003f05270 */
[----:B--2---:R-:W-:-:S05]  /*0320*/  @!P0 VIADD R5, R6, 0xffffffff ;  /* 0xffffffff06058836 */ /* 0x004fca0000000000 */
[----:B------:R-:W-:-:S04]  /*0330*/  @!P0 LEA.HI.SX32 R5, R5, R6, 0x1b ;  /* 0x0000000605058211 */ /* 0x000fc800078fdaff */
[----:B------:R-:W-:-:S05]  /*0340*/  @!P0 LEA R5, R5, UR4, 0x2 ;  /* 0x0000000405058c11 */ /* 0x000fca000f8e10ff */
[----:B------:R2:W-:Y:S01]  /*0350*/  @!P0 STS [R5+-0x4], RZ ;  /* 0xfffffcff05008388 */ /* 0x0005e20000000800 */
[----:B------:R-:W-:-:S13]  /*0360*/  ISETP.GE.AND P0, PT, R6, 0x2, PT ;  /* 0x000000020600780c */ /* 0x000fda0003f06270 */
[----:B--2---:R-:W-:Y:S05]  /*0370*/  @!P0 BRA `(.L_x_57) ;  /* 0x0000000000648947 */ /* 0x004fea0003800000 */
[----:B0-----:R-:W-:Y:S01]  /*0380*/  LEA R9, R0, 0x1, 0x1 ;  /* 0x0000000100097811 */ /* 0x001fe200078e08ff */
[----:B------:R-:W0:Y:S01]  /*0390*/  LDCU UR7, c[0x0][0x388] ;  /* 0x00007100ff0777ac */ /* 0x000e220008000800 */
[----:B------:R-:W-:-:S05]  /*03a0*/  UMOV UR6, 0x1 ;  /* 0x0000000100067882 */ /* 0x000fca0000000000 */
.L_x_60:
[----:B------:R-:W-:Y:S01]  /*03b0*/  BAR.SYNC.DEFER_BLOCKING 0x0 ;  /* 0x0000000000007b1d */ /* 0x000fe20000010000 */
[----:B------:R-:W-:Y:S01]  /*03c0*/  ISETP.GE.AND P0, PT, R0, UR6, PT ;  /* 0x0000000600007c0c */ /* 0x000fe2000bf06270 */
[----:B------:R-:W-:Y:S02]  /*03d0*/  USHF.L.U32 UR6, UR6, 0x1, URZ ;  /* 0x0000000106067899 */ /* 0x000fe400080006ff */
[----:B------:R-:W-:Y:S02]  /*03e0*/  USHF.R.S32.HI UR5, URZ, 0x1, UR5 ;  /* 0x00000001ff057899 */ /* 0x000fe40008011405 */
[----:B------:R-:W-:Y:S08]  /*03f0*/  BSSY.RECONVERGENT B0, `(.L_x_58) ;  /* 0x000000f000007945 */ /* 0x000ff00003800200 */
[----:B--2---:R-:W-:Y:S05]  /*0400*/  @P0 BRA `(.L_x_59) ;  /* 0x0000000000340947 */ /* 0x004fea0003800000 */
[----:B------:R-:W-:-:S04]  /*0410*/  IMAD R5, R9, UR5, RZ ;  /* 0x0000000509057c24 */ /* 0x000fc8000f8e02ff */
[C---:B------:R-:W-:Y:S02]  /*0420*/  VIADD R6, R5.reuse, 0xffffffff ;  /* 0xffffffff05067836 */ /* 0x040fe40000000000 */
[----:B-1----:R-:W-:Y:S02]  /*0430*/  VIADD R7, R5, UR5 ;  /* 0x0000000505077c36 */ /* 0x002fe40008000000 */
[C---:B------:R-:W-:Y:S01]  /*0440*/  VIADD R8, R6.reuse, UR5 ;  /* 0x0000000506087c36 */ /* 0x040fe20008000000 */
[----:B------:R-:W-:-:S04]  /*0450*/  LEA.HI.SX32 R5, R6, R5, 0x1b ;  /* 0x0000000506057211 */ /* 0x000fc800078fdaff */
[----:B------:R-:W-:Y:S02]  /*0460*/  LEA.HI.SX32 R7, R8, R7, 0x1b ;  /* 0x0000000708077211 */ /* 0x000fe400078fdaff */
[----:B------:R-:W-:Y:S02]  /*0470*/  LEA R5, R5, UR4, 0x2 ;  /* 0x0000000405057c11 */ /* 0x000fe4000f8e10ff */
[----:B------:R-:W-:-:S03]  /*0480*/  LEA R7, R7, UR4, 0x2 ;  /* 0x0000000407077c11 */ /* 0x000fc6000f8e10ff */
[----:B------:R-:W-:Y:S04]  /*0490*/  LDS R6, [R5+-0x4] ;  /* 0xfffffc0005067984 */ /* 0x000fe80000000800 */
[----:B------:R-:W1:Y:S02]  /*04a0*/  LDS R8, [R7+-0x4] ;  /* 0xfffffc0007087984 */ /* 0x000e640000000800 */
[----:B-1----:R-:W-:Y:S02]  /*04b0*/  FADD R6, R6, R8 ;  /* 0x0000000806067221 */ /* 0x002fe40000000000 */
[----:B------:R2:W-:Y:S04]  /*04c0*/  STS [R5+-0x4], R8 ;  /* 0xfffffc0805007388 */ /* 0x0005e80000000800 */
[----:B------:R2:W-:Y:S02]  /*04d0*/  STS [R7+-0x4], R6 ;  /* 0xfffffc0607007388 */ /* 0x0005e40000000800 */
.L_x_59:
[----:B0-----:R-:W-:Y:S05]  /*04e0*/  BSYNC.RECONVERGENT B0 ;  /* 0x0000000000007941 */ /* 0x001fea0003800200 */
.L_x_58:
[----:B------:R-:W-:-:S09]  /*04f0*/  UISETP.GE.AND UP0, UPT, UR6, UR7, UPT ;  /* 0x000000070600728c */ /* 0x000fd2000bf06270 */
[----:B------:R-:W-:Y:S05]  /*0500*/  BRA.U !UP0, `(.L_x_60) ;  /* 0xfffffffd08a87547 */ /* 0x000fea000b83ffff */
.L_x_57:
[----:B------:R-:W-:Y:S08]  /*0510*/  BAR.SYNC.DEFER_BLOCKING 0x0 ;  /* 0x0000000000007b1d */ /* 0x000ff00000010000 */
[----:B012---:R-:W0:Y:S01]  /*0520*/  LDC.64 R6, c[0x0][0x390] ;  /* 0x0000e400ff067b82 */ /* 0x007e220000000a00 */
[----:B------:R-:W1:Y:S04]  /*0530*/  LDS R5, [R2] ;  /* 0x0000000002057984 */ /* 0x000e680000000800 */
[----:B------:R-:W2:Y:S01]  /*0540*/  LDS R11, [R4] ;  /* 0x00000000040b7984 */ /* 0x000ea20000000800 */
[----:B0-----:R-:W-:-:S04]  /*0550*/  IMAD.WIDE.U32 R6, R0, 0x4, R6 ;  /* 0x0000000400067825 */ /* 0x001fc800078e0006 */
[----:B------:R-:W-:Y:S01]  /*0560*/  IMAD.WIDE R8, R3, 0x4, R6 ;  /* 0x0000000403087825 */ /* 0x000fe200078e0206 */
[----:B-1----:R-:W-:Y:S04]  /*0570*/  STG.E desc[UR8][R6.64], R5 ;  /* 0x0000000506007986 */ /* 0x002fe8000c101908 */
[----:B--2---:R-:W-:Y:S01]  /*0580*/  STG.E desc[UR8][R8.64], R11 ;  /* 0x0000000b08007986 */ /* 0x004fe2000c101908 */
[----:B------:R-:W-:Y:S05]  /*0590*/  EXIT ;  /* 0x000000000000794d */ /* 0x000fea0003800000 */
.L_x_61:
        /* <DEDUP_REMOVED lines=14> */
.L_x_91:


//--------------------- .text._Z20BlellochScanSumFloatPfiS_ --------------------------
	.section	.text._Z20BlellochScanSumFloatPfiS_,"ax",@progbits
	.align	128
        .global         _Z20BlellochScanSumFloatPfiS_
        .type           _Z20BlellochScanSumFloatPfiS_,@function
        .size           _Z20BlellochScanSumFloatPfiS_,(.L_x_92 - _Z20BlellochScanSumFloatPfiS_)
        .other          _Z20BlellochScanSumFloatPfiS_,@"STO_CUDA_ENTRY STV_DEFAULT"
_Z20BlellochScanSumFloatPfiS_:
.text._Z20BlellochScanSumFloatPfiS_:
[----:B------:R-:W-:Y:S01]  /*0000*/  LDC R1, c[0x0][0x37c] ;  /* 0x0000df00ff017b82 */ /* 0x000fe20000000800 */
[----:B------:R-:W0:Y:S07]  /*0010*/  S2R R0, SR_TID.X ;  /* 0x0000000000007919 */ /* 0x000e2e0000002100 */
[----:B------:R-:W0:Y:S01]  /*0020*/  LDC.64 R2, c[0x0][0x380] ;  /* 0x0000e000ff027b82 */ /* 0x000e220000000a00 */
[----:B------:R-:W1:Y:S01]  /*0030*/  LDCU.64 UR8, c[0x0][0x358] ;  /* 0x00006b00ff0877ac */ /* 0x000e620008000a00 */
[----:B------:R-:W2:Y:S06]  /*0040*/  LDCU UR6, c[0x0][0x388] ;  /* 0x00007100ff0677ac */ /* 0x000eac0008000800 */
[----:B------:R-:W3:Y:S08]  /*0050*/  S2UR UR5, SR_CgaCtaId ;  /* 0x00000000000579c3 */ /* 0x000ef00000008800 */
[----:B------:R-:W4:Y:S01]  /*0060*/  LDC R8, c[0x0][0x388] ;  /* 0x0000e200ff087b82 */ /* 0x000f220000000800 */
[----:B0-----:R-:W-:-:S06]  /*0070*/  IMAD.WIDE.U32 R2, R0, 0x4, R2 ;  /* 0x0000000400027825 */ /* 0x001fcc00078e0002 */
[----:B-1----:R0:W5:Y:S01]  /*0080*/  LDG.E R2, desc[UR8][R2.64+0x80] ;  /* 0x0000800802027981 */ /* 0x002162000c1e1900 */
[----:B------:R-:W-:Y:S01]  /*0090*/  UMOV UR4, 0x400 ;  /* 0x0000040000047882 */ /* 0x000fe20000000000 */
[----:B--2---:R-:W-:Y:S01]  /*00a0*/  UISETP.GE.AND UP0, UPT, UR6, 0x2, UPT ;  /* 0x000000020600788c */ /* 0x004fe2000bf06270 */
[----:B------:R-:W-:Y:S01]  /*00b0*/  ISETP.NE.AND P1, PT, R0, RZ, PT ;  /* 0x000000ff0000720c */ /* 0x000fe20003f25270 */
[----:B---3--:R-:W-:Y:S01]  /*00c0*/  ULEA UR4, UR5, UR4, 0x18 ;  /* 0x0000000405047291 */ /* 0x008fe2000f8ec0ff */
[----:B----4-:R-:W-:-:S05]  /*00d0*/  ISETP.GE.AND P2, PT, R8, 0x2, PT ;  /* 0x000000020800780c */ /* 0x010fca0003f46270 */
[----:B------:R-:W-:Y:S01]  /*00e0*/  LEA R5, R0, UR4, 0x2 ;  /* 0x0000000400057c11 */ /* 0x000fe2000f8e10ff */
[----:B0-----:R-:W-:-:S04]  /*00f0*/  IMAD.MOV.U32 R3, RZ, RZ, 0x1 ;  /* 0x00000001ff037424 */ /* 0x001fc800078e00ff */
[----:B-----5:R0:W-:Y:S01]  /*0100*/  STS [R5+0x80], R2 ;  /* 0x0000800205007388 */ /* 0x0201e20000000800 */
[----:B------:R-:W-:Y:S05]  /*0110*/  BRA.U !UP0, `(.L_x_62) ;  /* 0x0000000108487547 */ /* 0x000fea000b800000 */
[----:B0-----:R-:W-:Y:S01]  /*0120*/  LEA R2, R0, 0x1, 0x1 ;  /* 0x0000000100027811 */ /* 0x001fe200078e08ff */
[----:B------:R-:W-:Y:S01]  /*0130*/  IMAD.MOV.U32 R3, RZ, RZ, 0x1 ;  /* 0x00000001ff037424 */ /* 0x000fe200078e00ff */
[----:B------:R-:W0:Y:S01]  /*0140*/  LDCU UR5, c[0x0][0x388] ;  /* 0x00007100ff0577ac */ /* 0x000e220008000800 */
[----:B------:R-:W-:-:S05]  /*0150*/  NOP ;  /* 0x0000000000007918 */ /* 0x000fca0000000000 */
.L_x_63:
[----:B0-----:R-:W-:Y:S01]  /*0160*/  USHF.R.U32.HI UR6, URZ, 0x1, UR5 ;  /* 0x00000001ff067899 */ /* 0x001fe20008011605 */
[----:B------:R-:W-:Y:S01]  /*0170*/  BAR.SYNC.DEFER_BLOCKING 0x0 ;  /* 0x0000000000007b1d */ /* 0x000fe20000010000 */
[----:B------:R-:W-:-:S04]  /*0180*/  UISETP.GT.U32.AND UP0, UPT, UR5, 0x3, UPT ;  /* 0x000000030500788c */ /* 0x000fc8000bf04070 */
[----:B------:R-:W-:Y:S01]  /*0190*/  ISETP.GE.U32.AND P0, PT, R0, UR6, PT ;  /* 0x0000000600007c0c */ /* 0x000fe2000bf06070 */
[----:B------:R-:W-:-:S12]  /*01a0*/  UMOV UR5, UR6 ;  /* 0x0000000600057c82 */ /* 0x000fd80008000000 */
[----:B------:R-:W-:-:S05]  /*01b0*/  @!P0 IMAD R4, R2, R3, RZ ;  /* 0x0000000302048224 */ /* 0x000fca00078e02ff */
[----:B------:R-:W-:-:S05]  /*01c0*/  @!P0 LEA R4, R4, UR4, 0x2 ;  /* 0x0000000404048c11 */ /* 0x000fca000f8e10ff */
[C---:B-1----:R-:W-:Y:S01]  /*01d0*/  @!P0 IMAD R6, R3.reuse, 0x4, R4 ;  /* 0x0000000403068824 */ /* 0x042fe200078e0204 */
[----:B------:R-:W-:Y:S01]  /*01e0*/  SHF.L.U32 R3, R3, 0x1, RZ ;  /* 0x0000000103037819 */ /* 0x000fe200000006ff */
[----:B------:R-:W-:Y:S04]  /*01f0*/  @!P0 LDS R4, [R4+-0x4] ;  /* 0xfffffc0004048984 */ /* 0x000fe80000000800 */
[----:B------:R-:W0:Y:S02]  /*0200*/  @!P0 LDS R7, [R6+-0x4] ;  /* 0xfffffc0006078984 */ /* 0x000e240000000800 */
[----:B0-----:R-:W-:-:S05]  /*0210*/  @!P0 FADD R7, R4, R7 ;  /* 0x0000000704078221 */ /* 0x001fca0000000000 */
[----:B------:R1:W-:Y:S01]  /*0220*/  @!P0 STS [R6+-0x4], R7 ;  /* 0xfffffc0706008388 */ /* 0x0003e20000000800 */
[----:B------:R-:W-:Y:S05]  /*0230*/  BRA.U UP0, `(.L_x_63) ;  /* 0xfffffffd00c87547 */ /* 0x000fea000b83ffff */
.L_x_62:
[----:B0-----:R-:W-:Y:S01]  /*0240*/  @!P1 LEA R2, R8, UR4, 0x2 ;  /* 0x0000000408029c11 */ /* 0x001fe2000f8e10ff */
[----:B-1----:R-:W-:-:S04]  /*0250*/  IMAD R6, R0, 0x4, R5 ;  /* 0x0000000400067824 */ /* 0x002fc800078e0205 */
[----:B------:R0:W-:Y:S01]  /*0260*/  @!P1 STS [R2+-0x4], RZ ;  /* 0xfffffcff02009388 */ /* 0x0001e20000000800 */
[----:B------:R-:W-:Y:S05]  /*0270*/  @!P2 BRA `(.L_x_64) ;  /* 0x000000000048a947 */ /* 0x000fea0003800000 */
[----:B------:R-:W-:Y:S01]  /*0280*/  LEA R8, R0, 0x1, 0x1 ;  /* 0x0000000100087811 */ /* 0x000fe200078e08ff */
[----:B------:R-:W1:Y:S01]  /*0290*/  LDCU UR6, c[0x0][0x388] ;  /* 0x00007100ff0677ac */ /* 0x000e620008000800 */
[----:B------:R-:W-:-:S05]  /*02a0*/  UMOV UR5, 0x1 ;  /* 0x0000000100057882 */ /* 0x000fca0000000000 */
.L_x_65:
[----:B------:R-:W-:Y:S01]  /*02b0*/  BAR.SYNC.DEFER_BLOCKING 0x0 ;  /* 0x0000000000007b1d */ /* 0x000fe20000010000 */
[----:B------:R-:W-:Y:S01]  /*02c0*/  ISETP.GE.U32.AND P0, PT, R0, UR5, PT ;  /* 0x0000000500007c0c */ /* 0x000fe2000bf06070 */
[----:B------:R-:W-:Y:S01]  /*02d0*/  USHF.L.U32 UR5, UR5, 0x1, URZ ;  /* 0x0000000105057899 */ /* 0x000fe200080006ff */
[----:B------:R-:W-:-:S03]  /*02e0*/  LEA.HI R3, R3, R3, RZ, 0x1 ;  /* 0x0000000303037211 */ /* 0x000fc600078f08ff */
[----:B-1----:R-:W-:Y:S01]  /*02f0*/  UISETP.GE.AND UP0, UPT, UR5, UR6, UPT ;  /* 0x000000060500728c */ /* 0x002fe2000bf06270 */
[----:B------:R-:W-:-:S07]  /*0300*/  SHF.R.S32.HI R3, RZ, 0x1, R3 ;  /* 0x00000001ff037819 */ /* 0x000fce0000011403 */
[----:B0-2---:R-:W-:-:S05]  /*0310*/  @!P0 IMAD R2, R3, R8, RZ ;  /* 0x0000000803028224 */ /* 0x005fca00078e02ff */
[----:B------:R-:W-:-:S05]  /*0320*/  @!P0 LEA R2, R2, UR4, 0x2 ;  /* 0x0000000402028c11 */ /* 0x000fca000f8e10ff */
[----:B------:R-:W-:Y:S01]  /*0330*/  @!P0 IMAD R5, R3, 0x4, R2 ;  /* 0x0000000403058824 */ /* 0x000fe200078e0202 */
[----:B------:R-:W-:Y:S04]  /*0340*/  @!P0 LDS R4, [R2+-0x4] ;  /* 0xfffffc0002048984 */ /* 0x000fe80000000800 */
[----:B------:R-:W0:Y:S02]  /*0350*/  @!P0 LDS R7, [R5+-0x4] ;  /* 0xfffffc0005078984 */ /* 0x000e240000000800 */
[----:B0-----:R-:W-:Y:S02]  /*0360*/  @!P0 FADD R4, R4, R7 ;  /* 0x0000000704048221 */ /* 0x001fe40000000000 */
[----:B------:R2:W-:Y:S04]  /*0370*/  @!P0 STS [R2+-0x4], R7 ;  /* 0xfffffc0702008388 */ /* 0x0005e80000000800 */
[----:B------:R2:W-:Y:S01]  /*0380*/  @!P0 STS [R5+-0x4], R4 ;  /* 0xfffffc0405008388 */ /* 0x0005e20000000800 */
[----:B------:R-:W-:Y:S05]  /*0390*/  BRA.U !UP0, `(.L_x_65) ;  /* 0xfffffffd08c47547 */ /* 0x000fea000b83ffff */
.L_x_64:
[----:B------:R-:W-:Y:S01]  /*03a0*/  BAR.SYNC.DEFER_BLOCKING 0x0 ;  /* 0x0000000000007b1d */ /* 0x000fe20000010000 */
[----:B--2---:R-:W-:-:S07]  /*03b0*/  SHF.L.U32 R7, R0, 0x1, RZ ;  /* 0x0000000100077819 */ /* 0x004fce00000006ff */
[----:B0-----:R-:W0:Y:S01]  /*03c0*/  LDC.64 R2, c[0x0][0x390] ;  /* 0x0000e400ff027b82 */ /* 0x001e220000000a00 */
[----:B------:R-:W1:Y:S04]  /*03d0*/  LDS R5, [R6] ;  /* 0x0000000006057984 */ /* 0x000e680000000800 */
[----:B------:R-:W2:Y:S01]  /*03e0*/  LDS R9, [R6+0x4] ;  /* 0x0000040006097984 */ /* 0x000ea20000000800 */
[----:B0-----:R-:W-:-:S05]  /*03f0*/  IMAD.WIDE.U32 R2, R7, 0x4, R2 ;  /* 0x0000000407027825 */ /* 0x001fca00078e0002 */
[----:B-1----:R-:W-:Y:S04]  /*0400*/  STG.E desc[UR8][R2.64], R5 ;  /* 0x0000000502007986 */ /* 0x002fe8000c101908 */
[----:B--2---:R-:W-:Y:S01]  /*0410*/  STG.E desc[UR8][R2.64+0x4], R9 ;  /* 0x0000040902007986 */ /* 0x004fe2000c101908 */
[----:B------:R-:W-:Y:S05]  /*0420*/  EXIT ;  /* 0x000000000000794d */ /* 0x000fea0003800000 */
.L_x_66:
        /* <DEDUP_REMOVED lines=13> */
.L_x_92:


//--------------------- .text._Z17gpuReduceMinFloatPfiS_ --------------------------
	.section	.text._Z17gpuReduceMinFloatPfiS_,"ax",@progbits
	.align	128
        .global         _Z17gpuReduceMinFloatPfiS_
        .type           _Z17gpuReduceMinFloatPfiS_,@function
        .size           _Z17gpuReduceMinFloatPfiS_,(.L_x_93 - _Z17gpuReduceMinFloatPfiS_)
        .other          _Z17gpuReduceMinFloatPfiS_,@"STO_CUDA_ENTRY STV_DEFAULT"
_Z17gpuReduceMinFloatPfiS_:
.text._Z17gpuReduceMinFloatPfiS_:
[----:B------:R-:W-:Y:S01]  /*0000*/  LDC R1, c[0x0][0x37c] ;  /* 0x0000df00ff017b82 */ /* 0x000fe20000000800 */
[----:B------:R-:W0:Y:S01]  /*0010*/  S2R R0, SR_CTAID.X ;  /* 0x0000000000007919 */ /* 0x000e220000002500 */
[----:B------:R-:W1:Y:S01]  /*0020*/  LDCU UR4, c[0x0][0x360] ;  /* 0x00006c00ff0477ac */ /* 0x000e620008000800 */
[----:B------:R-:W-:Y:S01]  /*0030*/  BSSY.RECONVERGENT B0, `(.L_x_67) ;  /* 0x0000018000007945 */ /* 0x000fe20003800200 */
[----:B------:R-:W2:Y:S01]  /*0040*/  S2R R11, SR_TID.X ;  /* 0x00000000000b7919 */ /* 0x000ea20000002100 */
[----:B------:R-:W3:Y:S01]  /*0050*/  LDCU UR5, c[0x0][0x388] ;  /* 0x00007100ff0577ac */ /* 0x000ee20008000800 */
[----:B------:R-:W4:Y:S01]  /*0060*/  LDCU.64 UR6, c[0x0][0x358] ;  /* 0x00006b00ff0677ac */ /* 0x000f220008000a00 */
[----:B-1----:R-:W-:Y:S02]  /*0070*/  IMAD.U32 R6, RZ, RZ, UR4 ;  /* 0x00000004ff067e24 */ /* 0x002fe4000f8e00ff */
[----:B0-----:R-:W-:-:S04]  /*0080*/  IMAD R2, R0, UR4, RZ ;  /* 0x0000000400027c24 */ /* 0x001fc8000f8e02ff */
[----:B--2---:R-:W-:-:S04]  /*0090*/  IMAD R7, R2, 0x2, R11 ;  /* 0x0000000202077824 */ /* 0x004fc800078e020b */
[----:B------:R-:W-:-:S05]  /*00a0*/  VIADD R9, R7, UR4 ;  /* 0x0000000407097c36 */ /* 0x000fca0008000000 */
[----:B---3--:R-:W-:-:S13]  /*00b0*/  ISETP.GE.U32.AND P0, PT, R9, UR5, PT ;  /* 0x0000000509007c0c */ /* 0x008fda000bf06070 */
[----:B----4-:R-:W-:Y:S05]  /*00c0*/  @P0 BRA `(.L_x_68) ;  /* 0x0000000000200947 */ /* 0x010fea0003800000 */
[----:B------:R-:W0:Y:S02]  /*00d0*/  LDC.64 R4, c[0x0][0x380] ;  /* 0x0000e000ff047b82 */ /* 0x000e240000000a00 */
[----:B0-----:R-:W-:-:S04]  /*00e0*/  IMAD.WIDE R2, R7, 0x4, R4 ;  /* 0x0000000407027825 */ /* 0x001fc800078e0204 */
[----:B------:R-:W-:Y:S02]  /*00f0*/  IMAD.WIDE.U32 R4, R9, 0x4, R4 ;  /* 0x0000000409047825 */ /* 0x000fe400078e0004 */
[----:B------:R-:W2:Y:S04]  /*0100*/  LDG.E R2, desc[UR6][R2.64] ;  /* 0x0000000602027981 */ /* 0x000ea8000c1e1900 */
[----:B------:R-:W2:Y:S02]  /*0110*/  LDG.E R5, desc[UR6][R4.64] ;  /* 0x0000000604057981 */ /* 0x000ea4000c1e1900 */
[----:B--2---:R-:W-:-:S04]  /*0120*/  FSETP.GEU.AND P0, PT, R2, R5, PT ;  /* 0x000000050200720b */ /* 0x004fc80003f0e000 */
[----:B------:R-:W-:Y:S01]  /*0130*/  FSEL R7, R2, R5, !P0 ;  /* 0x0000000502077208 */ /* 0x000fe20004000000 */
[----:B------:R-:W-:Y:S08]  /*0140*/  BRA `(.L_x_69) ;  /* 0x0000000000187947 */ /* 0x000ff00003800000 */
.L_x_68:
[----:B------:R-:W-:-:S13]  /*0150*/  ISETP.GE.AND P0, PT, R7, UR5, PT ;  /* 0x0000000507007c0c */ /* 0x000fda000bf06270 */
[----:B------:R-:W0:Y:S02]  /*0160*/  @!P0 LDC.64 R2, c[0x0][0x380] ;  /* 0x0000e000ff028b82 */ /* 0x000e240000000a00 */
[----:B0-----:R-:W-:-:S05]  /*0170*/  @!P0 IMAD.WIDE R4, R7, 0x4, R2 ;  /* 0x0000000407048825 */ /* 0x001fca00078e0202 */
[----:B------:R0:W5:Y:S01]  /*0180*/  @!P0 LDG.E R7, desc[UR6][R4.64] ;  /* 0x0000000604078981 */ /* 0x000162000c1e1900 */
[----:B------:R-:W1:Y:S03]  /*0190*/  @P0 LDC.64 R2, c[0x0][0x380] ;  /* 0x0000e000ff020b82 */ /* 0x000e660000000a00 */
[----:B-1----:R0:W5:Y:S02]  /*01a0*/  @P0 LDG.E R7, desc[UR6][R2.64] ;  /* 0x0000000602070981 */ /* 0x002164000c1e1900 */
.L_x_69:
[----:B------:R-:W-:Y:S05]  /*01b0*/  BSYNC.RECONVERGENT B0 ;  /* 0x0000000000007941 */ /* 0x000fea0003800200 */
.L_x_67:
[----:B------:R-:W1:Y:S01]  /*01c0*/  S2UR UR5, SR_CgaCtaId ;  /* 0x00000000000579c3 */ /* 0x000e620000008800 */
[----:B------:R-:W-:Y:S01]  /*01d0*/  UMOV UR4, 0x400 ;  /* 0x0000040000047882 */ /* 0x000fe20000000000 */
[----:B------:R-:W-:Y:S02]  /*01e0*/  ISETP.GE.U32.AND P1, PT, R6, 0x2, PT ;  /* 0x000000020600780c */ /* 0x000fe40003f26070 */
[----:B------:R-:W-:Y:S01]  /*01f0*/  ISETP.NE.AND P0, PT, R11, RZ, PT ;  /* 0x000000ff0b00720c */ /* 0x000fe20003f05270 */
[----:B-1----:R-:W-:-:S06]  /*0200*/  ULEA UR4, UR5, UR4, 0x18 ;  /* 0x0000000405047291 */ /* 0x002fcc000f8ec0ff */
[----:B0-----:R-:W-:-:S05]  /*0210*/  LEA R2, R11, UR4, 0x2 ;  /* 0x000000040b027c11 */ /* 0x001fca000f8e10ff */
[----:B-----5:R0:W-:Y:S01]  /*0220*/  STS [R2], R7 ;  /* 0x0000000702007388 */ /* 0x0201e20000000800 */
[----:B------:R-:W-:Y:S06]  /*0230*/  BAR.SYNC.DEFER_BLOCKING 0x0 ;  /* 0x0000000000007b1d */ /* 0x000fec0000010000 */
[----:B------:R-:W-:Y:S05]  /*0240*/  @!P1 BRA `(.L_x_70) ;  /* 0x0000000000309947 */ /* 0x000fea0003800000 */
.L_x_71:
[----:B------:R-:W-:-:S04]  /*0250*/  SHF.R.U32.HI R5, RZ, 0x1, R6 ;  /* 0x00000001ff057819 */ /* 0x000fc80000011606 */
[----:B------:R-:W-:-:S13]  /*0260*/  ISETP.GE.U32.AND P1, PT, R11, R5, PT ;  /* 0x000000050b00720c */ /* 0x000fda0003f26070 */
[----:B------:R-:W-:Y:S01]  /*0270*/  @!P1 IMAD R4, R5, 0x4, R2 ;  /* 0x0000000405049824 */ /* 0x000fe200078e0202 */
[----:B------:R-:W-:Y:S05]  /*0280*/  @!P1 LDS R3, [R2] ;  /* 0x0000000002039984 */ /* 0x000fea0000000800 */
[----:B------:R-:W1:Y:S02]  /*0290*/  @!P1 LDS R4, [R4] ;  /* 0x0000000004049984 */ /* 0x000e640000000800 */
[----:B-1----:R-:W-:-:S04]  /*02a0*/  @!P1 FSETP.GEU.AND P2, PT, R3, R4, PT ;  /* 0x000000040300920b */ /* 0x002fc80003f4e000 */
[----:B------:R-:W-:-:S05]  /*02b0*/  @!P1 FSEL R3, R3, R4, !P2 ;  /* 0x0000000403039208 */ /* 0x000fca0005000000 */
[----:B------:R1:W-:Y:S01]  /*02c0*/  @!P1 STS [R2], R3 ;  /* 0x0000000302009388 */ /* 0x0003e20000000800 */
[----:B------:R-:W-:Y:S01]  /*02d0*/  BAR.SYNC.DEFER_BLOCKING 0x0 ;  /* 0x0000000000007b1d */ /* 0x000fe20000010000 */
[----:B------:R-:W-:Y:S01]  /*02e0*/  ISETP.GT.U32.AND P1, PT, R6, 0x3, PT ;  /* 0x000000030600780c */ /* 0x000fe20003f24070 */
[----:B------:R-:W-:-:S12]  /*02f0*/  IMAD.MOV.U32 R6, RZ, RZ, R5 ;  /* 0x000000ffff067224 */ /* 0x000fd800078e0005 */
[----:B-1----:R-:W-:Y:S05]  /*0300*/  @P1 BRA `(.L_x_71) ;  /* 0xfffffffc00d01947 */ /* 0x002fea000383ffff */
.L_x_70:
[----:B------:R-:W-:Y:S05]  /*0310*/  @P0 EXIT ;  /* 0x000000000000094d */ /* 0x000fea0003800000 */
[----:B------:R-:W1:Y:S01]  /*0320*/  S2UR UR5, SR_CgaCtaId ;  /* 0x00000000000579c3 */ /* 0x000e620000008800 */
[----:B------:R-:W-:-:S07]  /*0330*/  UMOV UR4, 0x400 ;  /* 0x0000040000047882 */ /* 0x000fce0000000000 */
[----:B0-----:R-:W0:Y:S01]  /*0340*/  LDC.64 R2, c[0x0][0x390] ;  /* 0x0000e400ff027b82 */ /* 0x001e220000000a00 */
[----:B-1----:R-:W-:Y:S01]  /*0350*/  ULEA UR4, UR5, UR4, 0x18 ;  /* 0x0000000405047291 */ /* 0x002fe2000f8ec0ff */
[----:B0-----:R-:W-:-:S08]  /*0360*/  IMAD.WIDE.U32 R2, R0, 0x4, R2 ;  /* 0x0000000400027825 */ /* 0x001fd000078e0002 */
[----:B------:R-:W0:Y:S04]  /*0370*/  LDS R5, [UR4] ;  /* 0x00000004ff057984 */ /* 0x000e280008000800 */
[----:B0-----:R-:W-:Y:S01]  /*0380*/  STG.E desc[UR6][R2.64], R5 ;  /* 0x0000000502007986 */ /* 0x001fe2000c101906 */
[----:B------:R-:W-:Y:S05]  /*0390*/  EXIT ;  /* 0x000000000000794d */ /* 0x000fea0003800000 */
.L_x_72:
        /* <DEDUP_REMOVED lines=14> */
.L_x_93:


//--------------------- .text._Z17gpuReduceMaxFloatPfiS_ --------------------------
	.section	.text._Z17gpuReduceMaxFloatPfiS_,"ax",@progbits
	.align	128
        .global         _Z17gpuReduceMaxFloatPfiS_
        .type           _Z17gpuReduceMaxFloatPfiS_,@function
        .size           _Z17gpuReduceMaxFloatPfiS_,(.L_x_94 - _Z17gpuReduceMaxFloatPfiS_)
        .other          _Z17gpuReduceMaxFloatPfiS_,@"STO_CUDA_ENTRY STV_DEFAULT"
_Z17gpuReduceMaxFloatPfiS_:
.text._Z17gpuReduceMaxFloatPfiS_:
        /* <DEDUP_REMOVED lines=18> */
[----:B--2---:R-:W-:-:S04]  /*0120*/  FSETP.GT.AND P0, PT, R2, R5, PT ;  /* 0x000000050200720b */ /* 0x004fc80003f04000 */
[----:B------:R-:W-:Y:S01]  /*0130*/  FSEL R7, R2, R5, P0 ;  /* 0x0000000502077208 */ /* 0x000fe20000000000 */
[----:B------:R-:W-:Y:S08]  /*0140*/  BRA `(.L_x_75) ;  /* 0x0000000000187947 */ /* 0x000ff00003800000 */
.L_x_74:
[----:B------:R-:W-:-:S13]  /*0150*/  ISETP.GE.AND P0, PT, R7, UR5, PT ;  /* 0x0000000507007c0c */ /* 0x000fda000bf06270 */
[----:B------:R-:W0:Y:S02]  /*0160*/  @!P0 LDC.64 R2, c[0x0][0x380] ;  /* 0x0000e000ff028b82 */ /* 0x000e240000000a00 */
[----:B0-----:R-:W-:-:S05]  /*0170*/  @!P0 IMAD.WIDE R4, R7, 0x4, R2 ;  /* 0x0000000407048825 */ /* 0x001fca00078e0202 */
[----:B------:R0:W5:Y:S01]  /*0180*/  @!P0 LDG.E R7, desc[UR6][R4.64] ;  /* 0x0000000604078981 */ /* 0x000162000c1e1900 */
[----:B------:R-:W1:Y:S03]  /*0190*/  @P0 LDC.64 R2, c[0x0][0x380] ;  /* 0x0000e000ff020b82 */ /* 0x000e660000000a00 */
[----:B-1----:R0:W5:Y:S02]  /*01a0*/  @P0 LDG.E R7, desc[UR6][R2.64] ;  /* 0x0000000602070981 */ /* 0x002164000c1e1900 */
.L_x_75:
[----:B------:R-:W-:Y:S05]  /*01b0*/  BSYNC.RECONVERGENT B0 ;  /* 0x0000000000007941 */ /* 0x000fea0003800200 */
.L_x_73:
        /* <DEDUP_REMOVED lines=9> */
.L_x_77:
[----:B------:R-:W-:-:S04]  /*0250*/  SHF.R.U32.HI R5, RZ, 0x1, R6 ;  /* 0x00000001ff057819 */ /* 0x000fc80000011606 */
[----:B------:R-:W-:-:S13]  /*0260*/  ISETP.GE.U32.AND P2, PT, R11, R5, PT ;  /* 0x000000050b00720c */ /* 0x000fda0003f46070 */
[----:B------:R-:W-:Y:S01]  /*0270*/  @!P2 IMAD R4, R5, 0x4, R2 ;  /* 0x000000040504a824 */ /* 0x000fe200078e0202 */
[----:B------:R-:W-:Y:S05]  /*0280*/  @!P2 LDS R3, [R2] ;  /* 0x000000000203a984 */ /* 0x000fea0000000800 */
[----:B------:R-:W1:Y:S02]  /*0290*/  @!P2 LDS R4, [R4] ;  /* 0x000000000404a984 */ /* 0x000e640000000800 */
[----:B-1----:R-:W-:-:S04]  /*02a0*/  @!P2 FSETP.GT.AND P1, PT, R3, R4, PT ;  /* 0x000000040300a20b */ /* 0x002fc80003f24000 */
[----:B------:R-:W-:Y:S02]  /*02b0*/  @!P2 FSEL R3, R3, R4, P1 ;  /* 0x000000040303a208 */ /* 0x000fe40000800000 */
[----:B------:R-:W-:Y:S01]  /*02c0*/  ISETP.GT.U32.AND P1, PT, R6, 0x3, PT ;  /* 0x000000030600780c */ /* 0x000fe20003f24070 */
[----:B------:R-:W-:Y:S02]  /*02d0*/  IMAD.MOV.U32 R6, RZ, RZ, R5 ;  /* 0x000000ffff067224 */ /* 0x000fe400078e0005 */
[----:B------:R1:W-:Y:S01]  /*02e0*/  @!P2 STS [R2], R3 ;  /* 0x000000030200a388 */ /* 0x0003e20000000800 */
[----:B------:R-:W-:Y:S09]  /*02f0*/  BAR.SYNC.DEFER_BLOCKING 0x0 ;  /* 0x0000000000007b1d */ /* 0x000ff20000010000 */
[----:B-1----:R-:W-:Y:S05]  /*0300*/  @P1 BRA `(.L_x_77) ;  /* 0xfffffffc00d01947 */ /* 0x002fea000383ffff */
.L_x_76:
        /* <DEDUP_REMOVED lines=9> */
.L_x_78:
        /* <DEDUP_REMOVED lines=14> */
.L_x_94:


//--------------------- .text._Z17gpuReduceSumFloatPfiS_ --------------------------
	.section	.text._Z17gpuReduceSumFloatPfiS_,"ax",@progbits
	.align	128
        .global         _Z17gpuReduceSumFloatPfiS_
        .type           _Z17gpuReduceSumFloatPfiS_,@function
        .size           _Z17gpuReduceSumFloatPfiS_,(.L_x_95 - _Z17gpuReduceSumFloatPfiS_)
        .other          _Z17gpuReduceSumFloatPfiS_,@"STO_CUDA_ENTRY STV_DEFAULT"
_Z17gpuReduceSumFloatPfiS_:
.text._Z17gpuReduceSumFloatPfiS_:
[----:B------:R-:W-:Y:S01]  /*0000*/  LDC R1, c[0x0][0x37c] ;  /* 0x0000df00ff017b82 */ /* 0x000fe20000000800 */
[----:B------:R-:W0:Y:S01]  /*0010*/  S2R R11, SR_CTAID.X ;  /* 0x00000000000b7919 */ /* 0x000e220000002500 */
[----:B------:R-:W0:Y:S01]  /*0020*/  LDCU UR4, c[0x0][0x360] ;  /* 0x00006c00ff0477ac */ /* 0x000e220008000800 */
[----:B------:R-:W-:Y:S01]  /*0030*/  BSSY.RECONVERGENT B0, `(.L_x_79) ;  /* 0x0000017000007945 */ /* 0x000fe20003800200 */
[----:B------:R-:W1:Y:S01]  /*0040*/  S2R R13, SR_TID.X ;  /* 0x00000000000d7919 */ /* 0x000e620000002100 */
[----:B------:R-:W2:Y:S01]  /*0050*/  LDCU UR5, c[0x0][0x388] ;  /* 0x00007100ff0577ac */ /* 0x000ea20008000800 */
[----:B------:R-:W3:Y:S01]  /*0060*/  LDCU.64 UR6, c[0x0][0x358] ;  /* 0x00006b00ff0677ac */ /* 0x000ee20008000a00 */
[----:B0-----:R-:W-:-:S04]  /*0070*/  IMAD R0, R11, UR4, RZ ;  /* 0x000000040b007c24 */ /* 0x001fc8000f8e02ff */
[----:B-1----:R-:W-:Y:S01]  /*0080*/  IMAD R7, R0, 0x2, R13 ;  /* 0x0000000200077824 */ /* 0x002fe200078e020d */
[----:B------:R-:W-:-:S03]  /*0090*/  MOV R0, UR4 ;  /* 0x0000000400007c02 */ /* 0x000fc60008000f00 */
[----:B------:R-:W-:-:S05]  /*00a0*/  VIADD R9, R7, UR4 ;  /* 0x0000000407097c36 */ /* 0x000fca0008000000 */
[----:B--2---:R-:W-:-:S13]  /*00b0*/  ISETP.GE.U32.AND P0, PT, R9, UR5, PT ;  /* 0x0000000509007c0c */ /* 0x004fda000bf06070 */
[----:B---3--:R-:W-:Y:S05]  /*00c0*/  @P0 BRA `(.L_x_80) ;  /* 0x00000000001c0947 */ /* 0x008fea0003800000 */
[----:B------:R-:W0:Y:S02]  /*00d0*/  LDC.64 R4, c[0x0][0x380] ;  /* 0x0000e000ff047b82 */ /* 0x000e240000000a00 */
[----:B0-----:R-:W-:-:S04]  /*00e0*/  IMAD.WIDE R2, R7, 0x4, R4 ;  /* 0x0000000407027825 */ /* 0x001fc800078e0204 */
[----:B------:R-:W-:Y:S02]  /*00f0*/  IMAD.WIDE.U32 R4, R9, 0x4, R4 ;  /* 0x0000000409047825 */ /* 0x000fe400078e0004 */
[----:B------:R-:W2:Y:S04]  /*0100*/  LDG.E R2, desc[UR6][R2.64] ;  /* 0x0000000602027981 */ /* 0x000ea8000c1e1900 */
[----:B------:R-:W2:Y:S02]  /*0110*/  LDG.E R5, desc[UR6][R4.64] ;  /* 0x0000000604057981 */ /* 0x000ea4000c1e1900 */
[----:B--2---:R-:W-:Y:S01]  /*0120*/  FADD R6, R2, R5 ;  /* 0x0000000502067221 */ /* 0x004fe20000000000 */
[----:B------:R-:W-:Y:S06]  /*0130*/  BRA `(.L_x_81) ;  /* 0x0000000000187947 */ /* 0x000fec0003800000 */
.L_x_80:
[----:B------:R-:W-:Y:S01]  /*0140*/  ISETP.GE.AND P0, PT, R7, UR5, PT ;  /* 0x0000000507007c0c */ /* 0x000fe2000bf06270 */
[----:B------:R-:W-:-:S12]  /*0150*/  IMAD.MOV.U32 R6, RZ, RZ, RZ ;  /* 0x000000ffff067224 */ /* 0x000fd800078e00ff */
[----:B------:R-:W-:Y:S05]  /*0160*/  @P0 BRA `(.L_x_81) ;  /* 0x00000000000c0947 */ /* 0x000fea0003800000 */
[----:B------:R-:W0:Y:S02]  /*0170*/  LDC.64 R2, c[0x0][0x380] ;  /* 0x0000e000ff027b82 */ /* 0x000e240000000a00 */
[----:B0-----:R-:W-:-:S05]  /*0180*/  IMAD.WIDE R2, R7, 0x4, R2 ;  /* 0x0000000407027825 */ /* 0x001fca00078e0202 */
[----:B------:R0:W5:Y:S02]  /*0190*/  LDG.E R6, desc[UR6][R2.64] ;  /* 0x0000000602067981 */ /* 0x000164000c1e1900 */
.L_x_81:
[----:B------:R-:W-:Y:S05]  /*01a0*/  BSYNC.RECONVERGENT B0 ;  /* 0x0000000000007941 */ /* 0x000fea0003800200 */
.L_x_79:
        /* <DEDUP_REMOVED lines=9> */
.L_x_83:
[----:B0-----:R-:W-:-:S04]  /*0240*/  SHF.R.U32.HI R6, RZ, 0x1, R0 ;  /* 0x00000001ff067819 */ /* 0x001fc80000011600 */
[----:B------:R-:W-:-:S13]  /*0250*/  ISETP.GE.U32.AND P1, PT, R13, R6, PT ;  /* 0x000000060d00720c */ /* 0x000fda0003f26070 */
[----:B------:R-:W-:Y:S01]  /*0260*/  @!P1 LEA R2, R6, R3, 0x2 ;  /* 0x0000000306029211 */ /* 0x000fe200078e10ff */
[----:B------:R-:W-:Y:S05]  /*0270*/  @!P1 LDS R5, [R3] ;  /* 0x0000000003059984 */ /* 0x000fea0000000800 */
[----:B------:R-:W0:Y:S02]  /*0280*/  @!P1 LDS R2, [R2] ;  /* 0x0000000002029984 */ /* 0x000e240000000800 */
[----:B0-----:R-:W-:-:S05]  /*0290*/  @!P1 FADD R4, R2, R5 ;  /* 0x0000000502049221 */ /* 0x001fca0000000000 */
[----:B------:R1:W-:Y:S01]  /*02a0*/  @!P1 STS [R3], R4 ;  /* 0x0000000403009388 */ /* 0x0003e20000000800 */
[----:B------:R-:W-:Y:S01]  /*02b0*/  BAR.SYNC.DEFER_BLOCKING 0x0 ;  /* 0x0000000000007b1d */ /* 0x000fe20000010000 */
[----:B------:R-:W-:Y:S02]  /*02c0*/  ISETP.GT.U32.AND P1, PT, R0, 0x3, PT ;  /* 0x000000030000780c */ /* 0x000fe40003f24070 */
[----:B------:R-:W-:-:S11]  /*02d0*/  MOV R0, R6 ;  /* 0x0000000600007202 */ /* 0x000fd60000000f00 */
[----:B-1----:R-:W-:Y:S05]  /*02e0*/  @P1 BRA `(.L_x_83) ;  /* 0xfffffffc00d41947 */ /* 0x002fea000383ffff */
.L_x_82:
        /* <DEDUP_REMOVED lines=9> */
.L_x_84:
        /* <DEDUP_REMOVED lines=16> */
.L_x_95:


//--------------------- .nv.shared.reserved.0     --------------------------
	.section	.nv.shared.reserved.0,"aw",@nobits
	.weak		__nv_reservedSMEM_offset_0_alias
	.size		__nv_reservedSMEM_offset_0_alias, 0, 64
	.other		__nv_reservedSMEM_offset_0_alias,@"STO_CUDA_RESERVED_SHARED STV_DEFAULT"
__nv_reservedSMEM_offset_0_alias:
	.zero		0
	.zero		64


//--------------------- .nv.shared._Z5scan3PiiS_S_ --------------------------
	.section	.nv.shared._Z5scan3PiiS_S_,"aw",@nobits
	.sectionflags	@""
	.align	4
.nv.shared._Z5scan3PiiS_S_:
	.zero		1288


//--------------------- .nv.shared._Z5scan2PfiS_  --------------------------
	.section	.nv.shared._Z5scan2PfiS_,"aw",@nobits
	.sectionflags	@""
	.align	4
.nv.shared._Z5scan2PfiS_:
	.zero		1288


//--------------------- .nv.shared._Z20BlellochScanSumFloatPfiS_ --------------------------
	.section	.nv.shared._Z20BlellochScanSumFloatPfiS_,"aw",@nobits
	.sectionflags	@""
	.align	4
.nv.shared._Z20BlellochScanSumFloatPfiS_:
	.zero		1280


//--------------------- .nv.shared._Z17gpuReduceMinFloatPfiS_ --------------------------
	.section	.nv.shared._Z17gpuReduceMinFloatPfiS_,"aw",@nobits
	.sectionflags	@""
	.align	4
.nv.shared._Z17gpuReduceMinFloatPfiS_:
	.zero		9216


//--------------------- .nv.shared._Z17gpuReduceMaxFloatPfiS_ --------------------------
	.section	.nv.shared._Z17gpuReduceMaxFloatPfiS_,"aw",@nobits
	.sectionflags	@""
	.align	4
.nv.shared._Z17gpuReduceMaxFloatPfiS_:
	.zero		9216


//--------------------- .nv.shared._Z17gpuReduceSumFloatPfiS_ --------------------------
	.section	.nv.shared._Z17gpuReduceSumFloatPfiS_,"aw",@nobits
	.sectionflags	@""
	.align	4
.nv.shared._Z17gpuReduceSumFloatPfiS_:
	.zero		9216


//--------------------- .nv.constant0._Z22gpuHistogramFillSplitsPfiS_PiPjffi --------------------------
	.section	.nv.constant0._Z22gpuHistogramFillSplitsPfiS_PiPjffi,"a",@progbits
	.sectionflags	@""
	.align	4
.nv.constant0._Z22gpuHistogramFillSplitsPfiS_PiPjffi:
	.zero		948


//--------------------- .nv.constant0._Z32gpuHistogramCalculateSplitsSizesPfiPiffi --------------------------
	.section	.nv.constant0._Z32gpuHistogramCalculateSplitsSizesPfiPiffi,"a",@progbits
	.sectionflags	@""
	.align	4
.nv.constant0._Z32gpuHistogramCalculateSplitsSizesPfiPiffi:
	.zero		932


//--------------------- .nv.constant0._Z14scanDistributePiS_ --------------------------
	.section	.nv.constant0._Z14scanDistributePiS_,"a",@progbits
	.sectionflags	@""
	.align	4
.nv.constant0._Z14scanDistributePiS_:
	.zero		912


//--------------------- .nv.constant0._Z5scan3PiiS_S_ --------------------------
	.section	.nv.constant0._Z5scan3PiiS_S_,"a",@progbits
	.sectionflags	@""
	.align	4
.nv.constant0._Z5scan3PiiS_S_:
	.zero		928


//--------------------- .nv.constant0._Z5scan2PfiS_ --------------------------
	.section	.nv.constant0._Z5scan2PfiS_,"a",@progbits
	.sectionflags	@""
	.align	4
.nv.constant0._Z5scan2PfiS_:
	.zero		920


//--------------------- .nv.constant0._Z20BlellochScanSumFloatPfiS_ --------------------------
	.section	.nv.constant0._Z20BlellochScanSumFloatPfiS_,"a",@progbits
	.sectionflags	@""
	.align	4
.nv.constant0._Z20BlellochScanSumFloatPfiS_:
	.zero		920


//--------------------- .nv.constant0._Z17gpuReduceMinFloatPfiS_ --------------------------
	.section	.nv.constant0._Z17gpuReduceMinFloatPfiS_,"a",@progbits
	.sectionflags	@""
	.align	4
.nv.constant0._Z17gpuReduceMinFloatPfiS_:
	.zero		920


//--------------------- .nv.constant0._Z17gpuReduceMaxFloatPfiS_ --------------------------
	.section	.nv.constant0._Z17gpuReduceMaxFloatPfiS_,"a",@progbits
	.sectionflags	@""
	.align	4
.nv.constant0._Z17gpuReduceMaxFloatPfiS_:
	.zero		920


//--------------------- .nv.constant0._Z17gpuReduceSumFloatPfiS_ --------------------------
	.section	.nv.constant0._Z17gpuReduceSumFloatPfiS_,"a",@progbits
	.sectionflags	@""
	.align	4
.nv.constant0._Z17gpuReduceSumFloatPfiS_:
	.zero		920


//--------------------- SYMBOLS --------------------------

	.type		.nv.reservedSmem.offset0,@object
	.size		.nv.reservedSmem.offset0,0x4
	.type		.nv.reservedSmem.cap,@object
	.size		.nv.reservedSmem.cap,0x4
